//
// Generated by NVIDIA NVVM Compiler
//
// Compiler Build ID: CL-36424714
// Cuda compilation tools, release 13.0, V13.0.88
// Based on NVVM 20.0.0
//

.version 9.0
.target sm_100
.address_size 64

	// .globl	_Z8listInitv
.extern .func  (.param .b64 func_retval0) malloc
(
	.param .b64 malloc_param_0
)
;
.extern .func  (.param .b32 func_retval0) vprintf
(
	.param .b64 vprintf_param_0,
	.param .b64 vprintf_param_1
)
;
.global .align 8 .u64 head;
.global .align 1 .b8 $str[6] = {104, 101, 97, 100, 32};
.global .align 1 .b8 $str$1[6] = {116, 97, 105, 108, 10};
.global .align 1 .b8 $str$2[4] = {37, 100, 32};
.global .align 1 .b8 $str$3[9] = {118, 97, 108, 58, 32, 37, 100, 10};
.global .align 1 .b8 $str$4[20] = {108, 105, 115, 116, 83, 101, 97, 114, 99, 104, 32, 118, 97, 108, 58, 32, 37, 100, 10};
.global .align 1 .b8 $str$5[14] = {37, 100, 32, 110, 111, 116, 32, 102, 111, 117, 110, 100, 10};
.global .align 1 .b8 $str$6[36] = {112, 114, 101, 118, 32, 100, 97, 116, 97, 58, 32, 37, 100, 44, 32, 112, 114, 101, 118, 45, 62, 110, 101, 120, 116, 32, 100, 97, 116, 97, 58, 32, 37, 100, 10};
.global .align 1 .b8 $str$7[41] = {118, 97, 108, 32, 102, 111, 117, 110, 100, 44, 32, 99, 117, 114, 45, 62, 100, 97, 116, 97, 58, 32, 37, 100, 44, 32, 99, 117, 114, 32, 114, 101, 102, 58, 32, 37, 108, 108, 117, 10};
.global .align 1 .b8 $str$8[22] = {99, 117, 114, 32, 114, 101, 97, 99, 104, 101, 115, 32, 116, 104, 101, 32, 116, 97, 105, 108, 10};
.global .align 1 .b8 $str$9[16] = {112, 114, 101, 118, 95, 110, 101, 120, 116, 32, 78, 85, 76, 76, 10};
.global .align 1 .b8 $str$10[21] = {112, 114, 101, 118, 95, 110, 101, 120, 116, 45, 62, 100, 97, 116, 97, 58, 32, 37, 100, 10};
.global .align 1 .b8 $str$11[17] = {112, 114, 101, 118, 45, 62, 110, 101, 120, 116, 32, 78, 85, 76, 76, 10};
.global .align 1 .b8 $str$12[19] = {112, 114, 101, 118, 58, 32, 37, 100, 44, 32, 99, 117, 114, 58, 32, 37, 100, 10};
.global .align 1 .b8 $str$13[11] = {108, 105, 115, 116, 80, 114, 105, 110, 116, 10};
.global .align 1 .b8 $str$14[22] = {78, 117, 109, 98, 101, 114, 32, 111, 102, 32, 110, 111, 100, 101, 115, 32, 61, 32, 37, 100, 10};
.global .align 1 .b8 $str$15[14] = {108, 105, 115, 116, 80, 114, 105, 110, 116, 82, 97, 119, 10};

.visible .entry _Z8listInitv()
{
	.reg .b32 	%r<2>;
	.reg .b64 	%rd<7>;

	{ // callseq 0, 0
	.param .b64 param0;
	st.param.b64 	[param0], 16;
	.param .b64 retval0;
	call.uni (retval0), 
	malloc, 
	(
	param0
	);
	ld.param.b64 	%rd1, [retval0];
	} // callseq 0
	mov.b32 	%r1, -1;
	st.u32 	[%rd1], %r1;
	mov.b64 	%rd3, 0;
	st.u64 	[%rd1+8], %rd3;
	st.global.u64 	[head], %rd1;
	{ // callseq 1, 0
	.param .b64 param0;
	st.param.b64 	[param0], 16;
	.param .b64 retval0;
	call.uni (retval0), 
	malloc, 
	(
	param0
	);
	ld.param.b64 	%rd4, [retval0];
	} // callseq 1
	st.u32 	[%rd4], %r1;
	st.u64 	[%rd4+8], %rd3;
	ld.global.u64 	%rd6, [head];
	st.u64 	[%rd6+8], %rd4;
	ret;

}
	// .globl	_Z8addFronti
.visible .entry _Z8addFronti(
	.param .u32 _Z8addFronti_param_0
)
{
	.reg .b32 	%r<2>;
	.reg .b64 	%rd<6>;

	ld.param.u32 	%r1, [_Z8addFronti_param_0];
	{ // callseq 2, 0
	.param .b64 param0;
	st.param.b64 	[param0], 16;
	.param .b64 retval0;
	call.uni (retval0), 
	malloc, 
	(
	param0
	);
	ld.param.b64 	%rd1, [retval0];
	} // callseq 2
	st.u32 	[%rd1], %r1;
	mov.b64 	%rd3, 0;
	st.u64 	[%rd1+8], %rd3;
	ld.global.u64 	%rd4, [head];
	ld.u64 	%rd5, [%rd4+8];
	st.u64 	[%rd1+8], %rd5;
	st.u64 	[%rd4+8], %rd1;
	ret;

}
	// .globl	_Z9listPrintv
.visible .entry _Z9listPrintv()
{
	.local .align 8 .b8 	__local_depot2[16];
	.reg .b64 	%SP;
	.reg .b64 	%SPL;
	.reg .pred 	%p<5>;
	.reg .b32 	%r<19>;
	.reg .b64 	%rd<22>;

	mov.u64 	%SPL, __local_depot2;
	cvta.local.u64 	%SP, %SPL;
	mov.u64 	%rd5, $str$13;
	cvta.global.u64 	%rd6, %rd5;
	{ // callseq 3, 0
	.param .b64 param0;
	st.param.b64 	[param0], %rd6;
	.param .b64 param1;
	st.param.b64 	[param1], 0;
	.param .b32 retval0;
	call.uni (retval0), 
	vprintf, 
	(
	param0, 
	param1
	);
	ld.param.b32 	%r6, [retval0];
	} // callseq 3
	ld.global.u64 	%rd21, [head];
	setp.eq.s64 	%p1, %rd21, 0;
	mov.b32 	%r18, 0;
	@%p1 bra 	$L__BB2_8;
	add.u64 	%rd7, %SP, 0;
	add.u64 	%rd2, %SPL, 0;
	mov.b32 	%r18, 0;
	mov.u64 	%rd14, $str$1;
	mov.u64 	%rd12, $str;
	mov.u64 	%rd8, $str$2;
$L__BB2_2:
	ld.u32 	%r2, [%rd21];
	setp.ne.s32 	%p2, %r2, -1;
	@%p2 bra 	$L__BB2_6;
	ld.u64 	%rd11, [%rd21+8];
	setp.eq.s64 	%p3, %rd11, 0;
	@%p3 bra 	$L__BB2_5;
	cvta.global.u64 	%rd13, %rd12;
	{ // callseq 5, 0
	.param .b64 param0;
	st.param.b64 	[param0], %rd13;
	.param .b64 param1;
	st.param.b64 	[param1], 0;
	.param .b32 retval0;
	call.uni (retval0), 
	vprintf, 
	(
	param0, 
	param1
	);
	ld.param.b32 	%r11, [retval0];
	} // callseq 5
	bra.uni 	$L__BB2_7;
$L__BB2_5:
	cvta.global.u64 	%rd15, %rd14;
	{ // callseq 6, 0
	.param .b64 param0;
	st.param.b64 	[param0], %rd15;
	.param .b64 param1;
	st.param.b64 	[param1], 0;
	.param .b32 retval0;
	call.uni (retval0), 
	vprintf, 
	(
	param0, 
	param1
	);
	ld.param.b32 	%r13, [retval0];
	} // callseq 6
	bra.uni 	$L__BB2_7;
$L__BB2_6:
	st.local.u32 	[%rd2], %r2;
	cvta.global.u64 	%rd9, %rd8;
	{ // callseq 4, 0
	.param .b64 param0;
	st.param.b64 	[param0], %rd9;
	.param .b64 param1;
	st.param.b64 	[param1], %rd7;
	.param .b32 retval0;
	call.uni (retval0), 
	vprintf, 
	(
	param0, 
	param1
	);
	ld.param.b32 	%r9, [retval0];
	} // callseq 4
$L__BB2_7:
	ld.u64 	%rd16, [%rd21+8];
	and.b64  	%rd21, %rd16, -2;
	add.s32 	%r18, %r18, 1;
	setp.ne.s64 	%p4, %rd21, 0;
	@%p4 bra 	$L__BB2_2;
$L__BB2_8:
	add.u64 	%rd17, %SP, 8;
	add.u64 	%rd18, %SPL, 8;
	st.local.u32 	[%rd18], %r18;
	mov.u64 	%rd19, $str$14;
	cvta.global.u64 	%rd20, %rd19;
	{ // callseq 7, 0
	.param .b64 param0;
	st.param.b64 	[param0], %rd20;
	.param .b64 param1;
	st.param.b64 	[param1], %rd17;
	.param .b32 retval0;
	call.uni (retval0), 
	vprintf, 
	(
	param0, 
	param1
	);
	ld.param.b32 	%r15, [retval0];
	} // callseq 7
	ret;

}
	// .globl	_Z12listPrintRawv
.visible .entry _Z12listPrintRawv()
{
	.local .align 8 .b8 	__local_depot3[16];
	.reg .b64 	%SP;
	.reg .b64 	%SPL;
	.reg .pred 	%p<6>;
	.reg .b32 	%r<21>;
	.reg .b64 	%rd<25>;

	mov.u64 	%SPL, __local_depot3;
	cvta.local.u64 	%SP, %SPL;
	mov.u64 	%rd8, $str$15;
	cvta.global.u64 	%rd9, %rd8;
	{ // callseq 8, 0
	.param .b64 param0;
	st.param.b64 	[param0], %rd9;
	.param .b64 param1;
	st.param.b64 	[param1], 0;
	.param .b32 retval0;
	call.uni (retval0), 
	vprintf, 
	(
	param0, 
	param1
	);
	ld.param.b32 	%r7, [retval0];
	} // callseq 8
	ld.global.u64 	%rd23, [head];
	setp.eq.s64 	%p1, %rd23, 0;
	mov.b32 	%r19, 0;
	@%p1 bra 	$L__BB3_10;
	add.u64 	%rd10, %SP, 0;
	add.u64 	%rd2, %SPL, 0;
	mov.b32 	%r19, 0;
	mov.u64 	%rd17, $str$1;
	mov.u64 	%rd15, $str;
$L__BB3_2:
	ld.u64 	%rd24, [%rd23+8];
	and.b64  	%rd11, %rd24, 1;
	setp.eq.b64 	%p2, %rd11, 1;
	@%p2 bra 	$L__BB3_9;
	ld.u32 	%r2, [%rd23];
	setp.ne.s32 	%p3, %r2, -1;
	@%p3 bra 	$L__BB3_7;
	setp.eq.s64 	%p4, %rd24, 0;
	@%p4 bra 	$L__BB3_6;
	cvta.global.u64 	%rd16, %rd15;
	{ // callseq 10, 0
	.param .b64 param0;
	st.param.b64 	[param0], %rd16;
	.param .b64 param1;
	st.param.b64 	[param1], 0;
	.param .b32 retval0;
	call.uni (retval0), 
	vprintf, 
	(
	param0, 
	param1
	);
	ld.param.b32 	%r12, [retval0];
	} // callseq 10
	bra.uni 	$L__BB3_8;
$L__BB3_6:
	cvta.global.u64 	%rd18, %rd17;
	{ // callseq 11, 0
	.param .b64 param0;
	st.param.b64 	[param0], %rd18;
	.param .b64 param1;
	st.param.b64 	[param1], 0;
	.param .b32 retval0;
	call.uni (retval0), 
	vprintf, 
	(
	param0, 
	param1
	);
	ld.param.b32 	%r14, [retval0];
	} // callseq 11
	bra.uni 	$L__BB3_8;
$L__BB3_7:
	st.local.u32 	[%rd2], %r2;
	mov.u64 	%rd12, $str$2;
	cvta.global.u64 	%rd13, %rd12;
	{ // callseq 9, 0
	.param .b64 param0;
	st.param.b64 	[param0], %rd13;
	.param .b64 param1;
	st.param.b64 	[param1], %rd10;
	.param .b32 retval0;
	call.uni (retval0), 
	vprintf, 
	(
	param0, 
	param1
	);
	ld.param.b32 	%r10, [retval0];
	} // callseq 9
$L__BB3_8:
	add.s32 	%r19, %r19, 1;
	ld.u64 	%rd24, [%rd23+8];
$L__BB3_9:
	and.b64  	%rd23, %rd24, -2;
	setp.ne.s64 	%p5, %rd23, 0;
	@%p5 bra 	$L__BB3_2;
$L__BB3_10:
	add.u64 	%rd19, %SP, 8;
	add.u64 	%rd20, %SPL, 8;
	st.local.u32 	[%rd20], %r19;
	mov.u64 	%rd21, $str$14;
	cvta.global.u64 	%rd22, %rd21;
	{ // callseq 12, 0
	.param .b64 param0;
	st.param.b64 	[param0], %rd22;
	.param .b64 param1;
	st.param.b64 	[param1], %rd19;
	.param .b32 retval0;
	call.uni (retval0), 
	vprintf, 
	(
	param0, 
	param1
	);
	ld.param.b32 	%r16, [retval0];
	} // callseq 12
	ret;

}
	// .globl	_Z8printValPii
.visible .entry _Z8printValPii(
	.param .u64 .ptr .align 1 _Z8printValPii_param_0,
	.param .u32 _Z8printValPii_param_1
)
{
	.local .align 8 .b8 	__local_depot4[8];
	.reg .b64 	%SP;
	.reg .b64 	%SPL;
	.reg .pred 	%p<10>;
	.reg .b32 	%r<110>;
	.reg .b64 	%rd<30>;

	mov.u64 	%SPL, __local_depot4;
	cvta.local.u64 	%SP, %SPL;
	ld.param.u64 	%rd9, [_Z8printValPii_param_0];
	ld.param.u32 	%r16, [_Z8printValPii_param_1];
	cvta.to.global.u64 	%rd1, %rd9;
	add.u64 	%rd10, %SP, 0;
	add.u64 	%rd2, %SPL, 0;
	setp.lt.s32 	%p1, %r16, 1;
	@%p1 bra 	$L__BB4_13;
	and.b32  	%r1, %r16, 15;
	setp.lt.u32 	%p2, %r16, 16;
	mov.b32 	%r107, 0;
	@%p2 bra 	$L__BB4_4;
	and.b32  	%r107, %r16, 2147483632;
	neg.s32 	%r105, %r107;
	add.s64 	%rd28, %rd1, 32;
	mov.u64 	%rd11, $str$3;
$L__BB4_3:
	.pragma "nounroll";
	ld.global.u32 	%r18, [%rd28+-32];
	st.local.u32 	[%rd2], %r18;
	cvta.global.u64 	%rd12, %rd11;
	{ // callseq 13, 0
	.param .b64 param0;
	st.param.b64 	[param0], %rd12;
	.param .b64 param1;
	st.param.b64 	[param1], %rd10;
	.param .b32 retval0;
	call.uni (retval0), 
	vprintf, 
	(
	param0, 
	param1
	);
	ld.param.b32 	%r19, [retval0];
	} // callseq 13
	ld.global.u32 	%r21, [%rd28+-28];
	st.local.u32 	[%rd2], %r21;
	{ // callseq 14, 0
	.param .b64 param0;
	st.param.b64 	[param0], %rd12;
	.param .b64 param1;
	st.param.b64 	[param1], %rd10;
	.param .b32 retval0;
	call.uni (retval0), 
	vprintf, 
	(
	param0, 
	param1
	);
	ld.param.b32 	%r22, [retval0];
	} // callseq 14
	ld.global.u32 	%r24, [%rd28+-24];
	st.local.u32 	[%rd2], %r24;
	{ // callseq 15, 0
	.param .b64 param0;
	st.param.b64 	[param0], %rd12;
	.param .b64 param1;
	st.param.b64 	[param1], %rd10;
	.param .b32 retval0;
	call.uni (retval0), 
	vprintf, 
	(
	param0, 
	param1
	);
	ld.param.b32 	%r25, [retval0];
	} // callseq 15
	ld.global.u32 	%r27, [%rd28+-20];
	st.local.u32 	[%rd2], %r27;
	{ // callseq 16, 0
	.param .b64 param0;
	st.param.b64 	[param0], %rd12;
	.param .b64 param1;
	st.param.b64 	[param1], %rd10;
	.param .b32 retval0;
	call.uni (retval0), 
	vprintf, 
	(
	param0, 
	param1
	);
	ld.param.b32 	%r28, [retval0];
	} // callseq 16
	ld.global.u32 	%r30, [%rd28+-16];
	st.local.u32 	[%rd2], %r30;
	{ // callseq 17, 0
	.param .b64 param0;
	st.param.b64 	[param0], %rd12;
	.param .b64 param1;
	st.param.b64 	[param1], %rd10;
	.param .b32 retval0;
	call.uni (retval0), 
	vprintf, 
	(
	param0, 
	param1
	);
	ld.param.b32 	%r31, [retval0];
	} // callseq 17
	ld.global.u32 	%r33, [%rd28+-12];
	st.local.u32 	[%rd2], %r33;
	{ // callseq 18, 0
	.param .b64 param0;
	st.param.b64 	[param0], %rd12;
	.param .b64 param1;
	st.param.b64 	[param1], %rd10;
	.param .b32 retval0;
	call.uni (retval0), 
	vprintf, 
	(
	param0, 
	param1
	);
	ld.param.b32 	%r34, [retval0];
	} // callseq 18
	ld.global.u32 	%r36, [%rd28+-8];
	st.local.u32 	[%rd2], %r36;
	{ // callseq 19, 0
	.param .b64 param0;
	st.param.b64 	[param0], %rd12;
	.param .b64 param1;
	st.param.b64 	[param1], %rd10;
	.param .b32 retval0;
	call.uni (retval0), 
	vprintf, 
	(
	param0, 
	param1
	);
	ld.param.b32 	%r37, [retval0];
	} // callseq 19
	ld.global.u32 	%r39, [%rd28+-4];
	st.local.u32 	[%rd2], %r39;
	{ // callseq 20, 0
	.param .b64 param0;
	st.param.b64 	[param0], %rd12;
	.param .b64 param1;
	st.param.b64 	[param1], %rd10;
	.param .b32 retval0;
	call.uni (retval0), 
	vprintf, 
	(
	param0, 
	param1
	);
	ld.param.b32 	%r40, [retval0];
	} // callseq 20
	ld.global.u32 	%r42, [%rd28];
	st.local.u32 	[%rd2], %r42;
	{ // callseq 21, 0
	.param .b64 param0;
	st.param.b64 	[param0], %rd12;
	.param .b64 param1;
	st.param.b64 	[param1], %rd10;
	.param .b32 retval0;
	call.uni (retval0), 
	vprintf, 
	(
	param0, 
	param1
	);
	ld.param.b32 	%r43, [retval0];
	} // callseq 21
	ld.global.u32 	%r45, [%rd28+4];
	st.local.u32 	[%rd2], %r45;
	{ // callseq 22, 0
	.param .b64 param0;
	st.param.b64 	[param0], %rd12;
	.param .b64 param1;
	st.param.b64 	[param1], %rd10;
	.param .b32 retval0;
	call.uni (retval0), 
	vprintf, 
	(
	param0, 
	param1
	);
	ld.param.b32 	%r46, [retval0];
	} // callseq 22
	ld.global.u32 	%r48, [%rd28+8];
	st.local.u32 	[%rd2], %r48;
	{ // callseq 23, 0
	.param .b64 param0;
	st.param.b64 	[param0], %rd12;
	.param .b64 param1;
	st.param.b64 	[param1], %rd10;
	.param .b32 retval0;
	call.uni (retval0), 
	vprintf, 
	(
	param0, 
	param1
	);
	ld.param.b32 	%r49, [retval0];
	} // callseq 23
	ld.global.u32 	%r51, [%rd28+12];
	st.local.u32 	[%rd2], %r51;
	{ // callseq 24, 0
	.param .b64 param0;
	st.param.b64 	[param0], %rd12;
	.param .b64 param1;
	st.param.b64 	[param1], %rd10;
	.param .b32 retval0;
	call.uni (retval0), 
	vprintf, 
	(
	param0, 
	param1
	);
	ld.param.b32 	%r52, [retval0];
	} // callseq 24
	ld.global.u32 	%r54, [%rd28+16];
	st.local.u32 	[%rd2], %r54;
	{ // callseq 25, 0
	.param .b64 param0;
	st.param.b64 	[param0], %rd12;
	.param .b64 param1;
	st.param.b64 	[param1], %rd10;
	.param .b32 retval0;
	call.uni (retval0), 
	vprintf, 
	(
	param0, 
	param1
	);
	ld.param.b32 	%r55, [retval0];
	} // callseq 25
	ld.global.u32 	%r57, [%rd28+20];
	st.local.u32 	[%rd2], %r57;
	{ // callseq 26, 0
	.param .b64 param0;
	st.param.b64 	[param0], %rd12;
	.param .b64 param1;
	st.param.b64 	[param1], %rd10;
	.param .b32 retval0;
	call.uni (retval0), 
	vprintf, 
	(
	param0, 
	param1
	);
	ld.param.b32 	%r58, [retval0];
	} // callseq 26
	ld.global.u32 	%r60, [%rd28+24];
	st.local.u32 	[%rd2], %r60;
	{ // callseq 27, 0
	.param .b64 param0;
	st.param.b64 	[param0], %rd12;
	.param .b64 param1;
	st.param.b64 	[param1], %rd10;
	.param .b32 retval0;
	call.uni (retval0), 
	vprintf, 
	(
	param0, 
	param1
	);
	ld.param.b32 	%r61, [retval0];
	} // callseq 27
	ld.global.u32 	%r63, [%rd28+28];
	st.local.u32 	[%rd2], %r63;
	{ // callseq 28, 0
	.param .b64 param0;
	st.param.b64 	[param0], %rd12;
	.param .b64 param1;
	st.param.b64 	[param1], %rd10;
	.param .b32 retval0;
	call.uni (retval0), 
	vprintf, 
	(
	param0, 
	param1
	);
	ld.param.b32 	%r64, [retval0];
	} // callseq 28
	add.s32 	%r105, %r105, 16;
	add.s64 	%rd28, %rd28, 64;
	setp.ne.s32 	%p3, %r105, 0;
	@%p3 bra 	$L__BB4_3;
$L__BB4_4:
	setp.eq.s32 	%p4, %r1, 0;
	@%p4 bra 	$L__BB4_13;
	and.b32  	%r7, %r16, 7;
	setp.lt.u32 	%p5, %r1, 8;
	@%p5 bra 	$L__BB4_7;
	mul.wide.u32 	%rd14, %r107, 4;
	add.s64 	%rd15, %rd1, %rd14;
	ld.global.u32 	%r66, [%rd15];
	st.local.u32 	[%rd2], %r66;
	mov.u64 	%rd16, $str$3;
	cvta.global.u64 	%rd17, %rd16;
	{ // callseq 29, 0
	.param .b64 param0;
	st.param.b64 	[param0], %rd17;
	.param .b64 param1;
	st.param.b64 	[param1], %rd10;
	.param .b32 retval0;
	call.uni (retval0), 
	vprintf, 
	(
	param0, 
	param1
	);
	ld.param.b32 	%r67, [retval0];
	} // callseq 29
	ld.global.u32 	%r69, [%rd15+4];
	st.local.u32 	[%rd2], %r69;
	{ // callseq 30, 0
	.param .b64 param0;
	st.param.b64 	[param0], %rd17;
	.param .b64 param1;
	st.param.b64 	[param1], %rd10;
	.param .b32 retval0;
	call.uni (retval0), 
	vprintf, 
	(
	param0, 
	param1
	);
	ld.param.b32 	%r70, [retval0];
	} // callseq 30
	ld.global.u32 	%r72, [%rd15+8];
	st.local.u32 	[%rd2], %r72;
	{ // callseq 31, 0
	.param .b64 param0;
	st.param.b64 	[param0], %rd17;
	.param .b64 param1;
	st.param.b64 	[param1], %rd10;
	.param .b32 retval0;
	call.uni (retval0), 
	vprintf, 
	(
	param0, 
	param1
	);
	ld.param.b32 	%r73, [retval0];
	} // callseq 31
	ld.global.u32 	%r75, [%rd15+12];
	st.local.u32 	[%rd2], %r75;
	{ // callseq 32, 0
	.param .b64 param0;
	st.param.b64 	[param0], %rd17;
	.param .b64 param1;
	st.param.b64 	[param1], %rd10;
	.param .b32 retval0;
	call.uni (retval0), 
	vprintf, 
	(
	param0, 
	param1
	);
	ld.param.b32 	%r76, [retval0];
	} // callseq 32
	ld.global.u32 	%r78, [%rd15+16];
	st.local.u32 	[%rd2], %r78;
	{ // callseq 33, 0
	.param .b64 param0;
	st.param.b64 	[param0], %rd17;
	.param .b64 param1;
	st.param.b64 	[param1], %rd10;
	.param .b32 retval0;
	call.uni (retval0), 
	vprintf, 
	(
	param0, 
	param1
	);
	ld.param.b32 	%r79, [retval0];
	} // callseq 33
	ld.global.u32 	%r81, [%rd15+20];
	st.local.u32 	[%rd2], %r81;
	{ // callseq 34, 0
	.param .b64 param0;
	st.param.b64 	[param0], %rd17;
	.param .b64 param1;
	st.param.b64 	[param1], %rd10;
	.param .b32 retval0;
	call.uni (retval0), 
	vprintf, 
	(
	param0, 
	param1
	);
	ld.param.b32 	%r82, [retval0];
	} // callseq 34
	ld.global.u32 	%r84, [%rd15+24];
	st.local.u32 	[%rd2], %r84;
	{ // callseq 35, 0
	.param .b64 param0;
	st.param.b64 	[param0], %rd17;
	.param .b64 param1;
	st.param.b64 	[param1], %rd10;
	.param .b32 retval0;
	call.uni (retval0), 
	vprintf, 
	(
	param0, 
	param1
	);
	ld.param.b32 	%r85, [retval0];
	} // callseq 35
	ld.global.u32 	%r87, [%rd15+28];
	st.local.u32 	[%rd2], %r87;
	{ // callseq 36, 0
	.param .b64 param0;
	st.param.b64 	[param0], %rd17;
	.param .b64 param1;
	st.param.b64 	[param1], %rd10;
	.param .b32 retval0;
	call.uni (retval0), 
	vprintf, 
	(
	param0, 
	param1
	);
	ld.param.b32 	%r88, [retval0];
	} // callseq 36
	add.s32 	%r107, %r107, 8;
$L__BB4_7:
	setp.eq.s32 	%p6, %r7, 0;
	@%p6 bra 	$L__BB4_13;
	and.b32  	%r10, %r16, 3;
	setp.lt.u32 	%p7, %r7, 4;
	@%p7 bra 	$L__BB4_10;
	mul.wide.u32 	%rd19, %r107, 4;
	add.s64 	%rd20, %rd1, %rd19;
	ld.global.u32 	%r90, [%rd20];
	st.local.u32 	[%rd2], %r90;
	mov.u64 	%rd21, $str$3;
	cvta.global.u64 	%rd22, %rd21;
	{ // callseq 37, 0
	.param .b64 param0;
	st.param.b64 	[param0], %rd22;
	.param .b64 param1;
	st.param.b64 	[param1], %rd10;
	.param .b32 retval0;
	call.uni (retval0), 
	vprintf, 
	(
	param0, 
	param1
	);
	ld.param.b32 	%r91, [retval0];
	} // callseq 37
	ld.global.u32 	%r93, [%rd20+4];
	st.local.u32 	[%rd2], %r93;
	{ // callseq 38, 0
	.param .b64 param0;
	st.param.b64 	[param0], %rd22;
	.param .b64 param1;
	st.param.b64 	[param1], %rd10;
	.param .b32 retval0;
	call.uni (retval0), 
	vprintf, 
	(
	param0, 
	param1
	);
	ld.param.b32 	%r94, [retval0];
	} // callseq 38
	ld.global.u32 	%r96, [%rd20+8];
	st.local.u32 	[%rd2], %r96;
	{ // callseq 39, 0
	.param .b64 param0;
	st.param.b64 	[param0], %rd22;
	.param .b64 param1;
	st.param.b64 	[param1], %rd10;
	.param .b32 retval0;
	call.uni (retval0), 
	vprintf, 
	(
	param0, 
	param1
	);
	ld.param.b32 	%r97, [retval0];
	} // callseq 39
	ld.global.u32 	%r99, [%rd20+12];
	st.local.u32 	[%rd2], %r99;
	{ // callseq 40, 0
	.param .b64 param0;
	st.param.b64 	[param0], %rd22;
	.param .b64 param1;
	st.param.b64 	[param1], %rd10;
	.param .b32 retval0;
	call.uni (retval0), 
	vprintf, 
	(
	param0, 
	param1
	);
	ld.param.b32 	%r100, [retval0];
	} // callseq 40
	add.s32 	%r107, %r107, 4;
$L__BB4_10:
	setp.eq.s32 	%p8, %r10, 0;
	@%p8 bra 	$L__BB4_13;
	mul.wide.u32 	%rd24, %r107, 4;
	add.s64 	%rd29, %rd1, %rd24;
	neg.s32 	%r109, %r10;
	mov.u64 	%rd25, $str$3;
$L__BB4_12:
	.pragma "nounroll";
	ld.global.u32 	%r102, [%rd29];
	st.local.u32 	[%rd2], %r102;
	cvta.global.u64 	%rd26, %rd25;
	{ // callseq 41, 0
	.param .b64 param0;
	st.param.b64 	[param0], %rd26;
	.param .b64 param1;
	st.param.b64 	[param1], %rd10;
	.param .b32 retval0;
	call.uni (retval0), 
	vprintf, 
	(
	param0, 
	param1
	);
	ld.param.b32 	%r103, [retval0];
	} // callseq 41
	add.s64 	%rd29, %rd29, 4;
	add.s32 	%r109, %r109, 1;
	setp.ne.s32 	%p9, %r109, 0;
	@%p9 bra 	$L__BB4_12;
$L__BB4_13:
	ret;

}
	// .globl	_Z13listSearchOnei
.visible .entry _Z13listSearchOnei(
	.param .u32 _Z13listSearchOnei_param_0
)
{
	.local .align 16 .b8 	__local_depot5[16];
	.reg .b64 	%SP;
	.reg .b64 	%SPL;
	.reg .pred 	%p<22>;
	.reg .b32 	%r<27>;
	.reg .b64 	%rd<64>;

	mov.u64 	%SPL, __local_depot5;
	cvta.local.u64 	%SP, %SPL;
	ld.param.u32 	%r3, [_Z13listSearchOnei_param_0];
	add.u64 	%rd25, %SP, 0;
	add.u64 	%rd1, %SPL, 0;
	st.local.u32 	[%rd1], %r3;
	mov.u64 	%rd26, $str$4;
	cvta.global.u64 	%rd27, %rd26;
	{ // callseq 42, 0
	.param .b64 param0;
	st.param.b64 	[param0], %rd27;
	.param .b64 param1;
	st.param.b64 	[param1], %rd25;
	.param .b32 retval0;
	call.uni (retval0), 
	vprintf, 
	(
	param0, 
	param1
	);
	ld.param.b32 	%r4, [retval0];
	} // callseq 42
$L__BB5_1:
	ld.global.u64 	%rd60, [head];
	add.s64 	%rd62, %rd60, 8;
	ld.u64 	%rd55, [%rd60+8];
	setp.eq.s64 	%p3, %rd55, 0;
	mov.pred 	%p2, -1;
	mov.pred 	%p21, %p2;
	@%p3 bra 	$L__BB5_6;
	mov.u64 	%rd59, %rd54;
$L__BB5_3:
	and.b64  	%rd28, %rd55, 1;
	setp.eq.b64 	%p4, %rd28, 1;
	@%p4 bra 	$L__BB5_5;
	ld.u32 	%r6, [%rd60];
	setp.eq.s32 	%p6, %r6, %r3;
	mov.pred 	%p21, 0;
	mov.u64 	%rd59, %rd60;
	@%p6 bra 	$L__BB5_6;
$L__BB5_5:
	and.b64  	%rd60, %rd55, -2;
	add.s64 	%rd62, %rd60, 8;
	ld.u64 	%rd55, [%rd60+8];
	setp.ne.s64 	%p8, %rd55, 0;
	mov.u64 	%rd54, %rd59;
	mov.pred 	%p21, %p2;
	@%p8 bra 	$L__BB5_3;
$L__BB5_6:
	not.pred 	%p9, %p21;
	@%p9 bra 	$L__BB5_8;
	st.local.u32 	[%rd1], %r3;
	mov.u64 	%rd33, $str$5;
	cvta.global.u64 	%rd34, %rd33;
	{ // callseq 44, 0
	.param .b64 param0;
	st.param.b64 	[param0], %rd34;
	.param .b64 param1;
	st.param.b64 	[param1], %rd25;
	.param .b32 retval0;
	call.uni (retval0), 
	vprintf, 
	(
	param0, 
	param1
	);
	ld.param.b32 	%r10, [retval0];
	} // callseq 44
	ld.u32 	%r12, [%rd54];
	ld.u64 	%rd36, [%rd54+8];
	ld.u32 	%r13, [%rd36];
	st.local.v2.u32 	[%rd1], {%r12, %r13};
	mov.u64 	%rd37, $str$6;
	cvta.global.u64 	%rd38, %rd37;
	{ // callseq 45, 0
	.param .b64 param0;
	st.param.b64 	[param0], %rd38;
	.param .b64 param1;
	st.param.b64 	[param1], %rd25;
	.param .b32 retval0;
	call.uni (retval0), 
	vprintf, 
	(
	param0, 
	param1
	);
	ld.param.b32 	%r14, [retval0];
	} // callseq 45
	bra.uni 	$L__BB5_9;
$L__BB5_8:
	ld.u32 	%r7, [%rd60];
	and.b64  	%rd29, %rd60, -2;
	st.local.u32 	[%rd1], %r7;
	st.local.u64 	[%rd1+8], %rd29;
	mov.u64 	%rd30, $str$7;
	cvta.global.u64 	%rd31, %rd30;
	{ // callseq 43, 0
	.param .b64 param0;
	st.param.b64 	[param0], %rd31;
	.param .b64 param1;
	st.param.b64 	[param1], %rd25;
	.param .b32 retval0;
	call.uni (retval0), 
	vprintf, 
	(
	param0, 
	param1
	);
	ld.param.b32 	%r8, [retval0];
	} // callseq 43
$L__BB5_9:
	ld.u64 	%rd17, [%rd54+8];
	setp.ne.s64 	%p10, %rd17, %rd60;
	@%p10 bra 	$L__BB5_12;
	ld.u64 	%rd18, [%rd62];
	setp.ne.s64 	%p18, %rd18, 0;
	@%p18 bra 	$L__BB5_22;
	mov.u64 	%rd52, $str$8;
	cvta.global.u64 	%rd53, %rd52;
	{ // callseq 49, 0
	.param .b64 param0;
	st.param.b64 	[param0], %rd53;
	.param .b64 param1;
	st.param.b64 	[param1], 0;
	.param .b32 retval0;
	call.uni (retval0), 
	vprintf, 
	(
	param0, 
	param1
	);
	ld.param.b32 	%r24, [retval0];
	} // callseq 49
	bra.uni 	$L__BB5_23;
$L__BB5_12:
	and.b64  	%rd19, %rd17, -2;
	setp.ne.s64 	%p11, %rd60, %rd19;
	@%p11 bra 	$L__BB5_16;
	mov.b32 	%r26, 0;
	mov.u64 	%rd63, %rd19;
$L__BB5_14:
	ld.u64 	%rd39, [%rd63+8];
	and.b64  	%rd40, %rd39, 1;
	setp.eq.b64 	%p12, %rd40, 1;
	selp.b32 	%r26, %r26, 1, %p12;
	and.b64  	%rd63, %rd39, -2;
	setp.eq.s64 	%p13, %rd60, %rd63;
	@%p13 bra 	$L__BB5_14;
	setp.ne.s32 	%p14, %r26, 0;
	@%p14 bra 	$L__BB5_1;
$L__BB5_16:
	atom.relaxed.cas.b64 	%rd23, [%rd54+8], %rd19, %rd60;
	ld.u64 	%rd41, [%rd54+8];
	and.b64  	%rd42, %rd41, -2;
	setp.eq.s64 	%p15, %rd23, %rd42;
	@%p15 bra 	$L__BB5_1;
	setp.ne.s64 	%p16, %rd23, 0;
	@%p16 bra 	$L__BB5_19;
	mov.u64 	%rd46, $str$9;
	cvta.global.u64 	%rd47, %rd46;
	{ // callseq 47, 0
	.param .b64 param0;
	st.param.b64 	[param0], %rd47;
	.param .b64 param1;
	st.param.b64 	[param1], 0;
	.param .b32 retval0;
	call.uni (retval0), 
	vprintf, 
	(
	param0, 
	param1
	);
	ld.param.b32 	%r20, [retval0];
	} // callseq 47
	bra.uni 	$L__BB5_20;
$L__BB5_19:
	ld.u32 	%r17, [%rd23];
	st.local.u32 	[%rd1], %r17;
	mov.u64 	%rd43, $str$10;
	cvta.global.u64 	%rd44, %rd43;
	{ // callseq 46, 0
	.param .b64 param0;
	st.param.b64 	[param0], %rd44;
	.param .b64 param1;
	st.param.b64 	[param1], %rd25;
	.param .b32 retval0;
	call.uni (retval0), 
	vprintf, 
	(
	param0, 
	param1
	);
	ld.param.b32 	%r18, [retval0];
	} // callseq 46
$L__BB5_20:
	ld.u64 	%rd48, [%rd54+8];
	setp.ne.s64 	%p17, %rd48, 0;
	@%p17 bra 	$L__BB5_1;
	mov.u64 	%rd49, $str$11;
	cvta.global.u64 	%rd50, %rd49;
	{ // callseq 48, 0
	.param .b64 param0;
	st.param.b64 	[param0], %rd50;
	.param .b64 param1;
	st.param.b64 	[param1], 0;
	.param .b32 retval0;
	call.uni (retval0), 
	vprintf, 
	(
	param0, 
	param1
	);
	ld.param.b32 	%r22, [retval0];
	} // callseq 48
	bra.uni 	$L__BB5_1;
$L__BB5_22:
	and.b64  	%rd51, %rd18, 1;
	setp.eq.b64 	%p19, %rd51, 1;
	not.pred 	%p20, %p19;
	@%p20 bra 	$L__BB5_23;
	bra.uni 	$L__BB5_1;
$L__BB5_23:
	ret;

}
	// .globl	_Z12listTraversev
.visible .entry _Z12listTraversev()
{
	.local .align 8 .b8 	__local_depot6[8];
	.reg .b64 	%SP;
	.reg .b64 	%SPL;
	.reg .pred 	%p<5>;
	.reg .b32 	%r<5>;
	.reg .b64 	%rd<28>;

	mov.u64 	%SPL, __local_depot6;
	cvta.local.u64 	%SP, %SPL;
	ld.global.u64 	%rd25, [head];
	ld.u64 	%rd24, [%rd25+8];
	add.s64 	%rd23, %rd24, 8;
	ld.u64 	%rd26, [%rd24+8];
	setp.eq.s64 	%p1, %rd26, 0;
	@%p1 bra 	$L__BB6_6;
	add.u64 	%rd16, %SP, 0;
	add.u64 	%rd5, %SPL, 0;
$L__BB6_2:
	mov.u64 	%rd9, %rd25;
	and.b64  	%rd17, %rd26, 1;
	setp.eq.b64 	%p2, %rd17, 1;
	@%p2 bra 	$L__BB6_5;
	ld.u64 	%rd18, [%rd9+8];
	setp.eq.s64 	%p3, %rd18, %rd24;
	mov.u64 	%rd25, %rd24;
	@%p3 bra 	$L__BB6_5;
	ld.u32 	%r1, [%rd9];
	ld.u32 	%r2, [%rd24];
	st.local.v2.u32 	[%rd5], {%r1, %r2};
	mov.u64 	%rd19, $str$12;
	cvta.global.u64 	%rd20, %rd19;
	{ // callseq 50, 0
	.param .b64 param0;
	st.param.b64 	[param0], %rd20;
	.param .b64 param1;
	st.param.b64 	[param1], %rd16;
	.param .b32 retval0;
	call.uni (retval0), 
	vprintf, 
	(
	param0, 
	param1
	);
	ld.param.b32 	%r3, [retval0];
	} // callseq 50
	st.u64 	[%rd9+8], %rd24;
	ld.u64 	%rd26, [%rd23];
$L__BB6_5:
	and.b64  	%rd24, %rd26, -2;
	add.s64 	%rd23, %rd24, 8;
	ld.u64 	%rd26, [%rd24+8];
	setp.ne.s64 	%p4, %rd26, 0;
	@%p4 bra 	$L__BB6_2;
$L__BB6_6:
	ret;

}
	// .globl	_Z10listInsertPiS_i
.visible .entry _Z10listInsertPiS_i(
	.param .u64 .ptr .align 1 _Z10listInsertPiS_i_param_0,
	.param .u64 .ptr .align 1 _Z10listInsertPiS_i_param_1,
	.param .u32 _Z10listInsertPiS_i_param_2
)
{
	.local .align 16 .b8 	__local_depot7[16];
	.reg .b64 	%SP;
	.reg .b64 	%SPL;
	.reg .pred 	%p<24>;
	.reg .b32 	%r<33>;
	.reg .b64 	%rd<78>;

	mov.u64 	%SPL, __local_depot7;
	cvta.local.u64 	%SP, %SPL;
	ld.param.u64 	%rd25, [_Z10listInsertPiS_i_param_0];
	ld.param.u64 	%rd26, [_Z10listInsertPiS_i_param_1];
	ld.param.u32 	%r5, [_Z10listInsertPiS_i_param_2];
	add.u64 	%rd27, %SP, 0;
	add.u64 	%rd1, %SPL, 0;
	mov.u32 	%r6, %ctaid.x;
	mov.u32 	%r7, %ntid.x;
	mov.u32 	%r8, %tid.x;
	mad.lo.s32 	%r1, %r6, %r7, %r8;
	setp.ge.u32 	%p2, %r1, %r5;
	@%p2 bra 	$L__BB7_26;
	cvta.to.global.u64 	%rd29, %rd26;
	mul.wide.u32 	%rd30, %r1, 4;
	add.s64 	%rd31, %rd29, %rd30;
	ld.global.u32 	%r2, [%rd31];
	st.local.u32 	[%rd1], %r2;
	mov.u64 	%rd32, $str$4;
	cvta.global.u64 	%rd33, %rd32;
	{ // callseq 51, 0
	.param .b64 param0;
	st.param.b64 	[param0], %rd33;
	.param .b64 param1;
	st.param.b64 	[param1], %rd27;
	.param .b32 retval0;
	call.uni (retval0), 
	vprintf, 
	(
	param0, 
	param1
	);
	ld.param.b32 	%r9, [retval0];
	} // callseq 51
$L__BB7_2:
	ld.global.u64 	%rd74, [head];
	add.s64 	%rd76, %rd74, 8;
	ld.u64 	%rd69, [%rd74+8];
	setp.eq.s64 	%p4, %rd69, 0;
	mov.pred 	%p3, -1;
	mov.pred 	%p23, %p3;
	@%p4 bra 	$L__BB7_7;
	mov.u64 	%rd73, %rd68;
$L__BB7_4:
	and.b64  	%rd35, %rd69, 1;
	setp.eq.b64 	%p5, %rd35, 1;
	@%p5 bra 	$L__BB7_6;
	ld.u32 	%r11, [%rd74];
	setp.eq.s32 	%p7, %r11, %r2;
	mov.pred 	%p23, 0;
	mov.u64 	%rd73, %rd74;
	@%p7 bra 	$L__BB7_7;
$L__BB7_6:
	and.b64  	%rd74, %rd69, -2;
	add.s64 	%rd76, %rd74, 8;
	ld.u64 	%rd69, [%rd74+8];
	setp.ne.s64 	%p9, %rd69, 0;
	mov.u64 	%rd68, %rd73;
	mov.pred 	%p23, %p3;
	@%p9 bra 	$L__BB7_4;
$L__BB7_7:
	not.pred 	%p10, %p23;
	@%p10 bra 	$L__BB7_9;
	st.local.u32 	[%rd1], %r2;
	mov.u64 	%rd40, $str$5;
	cvta.global.u64 	%rd41, %rd40;
	{ // callseq 53, 0
	.param .b64 param0;
	st.param.b64 	[param0], %rd41;
	.param .b64 param1;
	st.param.b64 	[param1], %rd27;
	.param .b32 retval0;
	call.uni (retval0), 
	vprintf, 
	(
	param0, 
	param1
	);
	ld.param.b32 	%r15, [retval0];
	} // callseq 53
	ld.u32 	%r17, [%rd68];
	ld.u64 	%rd43, [%rd68+8];
	ld.u32 	%r18, [%rd43];
	st.local.v2.u32 	[%rd1], {%r17, %r18};
	mov.u64 	%rd44, $str$6;
	cvta.global.u64 	%rd45, %rd44;
	{ // callseq 54, 0
	.param .b64 param0;
	st.param.b64 	[param0], %rd45;
	.param .b64 param1;
	st.param.b64 	[param1], %rd27;
	.param .b32 retval0;
	call.uni (retval0), 
	vprintf, 
	(
	param0, 
	param1
	);
	ld.param.b32 	%r19, [retval0];
	} // callseq 54
	bra.uni 	$L__BB7_10;
$L__BB7_9:
	ld.u32 	%r12, [%rd74];
	and.b64  	%rd36, %rd74, -2;
	st.local.u32 	[%rd1], %r12;
	st.local.u64 	[%rd1+8], %rd36;
	mov.u64 	%rd37, $str$7;
	cvta.global.u64 	%rd38, %rd37;
	{ // callseq 52, 0
	.param .b64 param0;
	st.param.b64 	[param0], %rd38;
	.param .b64 param1;
	st.param.b64 	[param1], %rd27;
	.param .b32 retval0;
	call.uni (retval0), 
	vprintf, 
	(
	param0, 
	param1
	);
	ld.param.b32 	%r13, [retval0];
	} // callseq 52
$L__BB7_10:
	ld.u64 	%rd17, [%rd68+8];
	setp.ne.s64 	%p11, %rd17, %rd74;
	@%p11 bra 	$L__BB7_13;
	ld.u64 	%rd18, [%rd76];
	setp.ne.s64 	%p19, %rd18, 0;
	@%p19 bra 	$L__BB7_23;
	mov.u64 	%rd59, $str$8;
	cvta.global.u64 	%rd60, %rd59;
	{ // callseq 58, 0
	.param .b64 param0;
	st.param.b64 	[param0], %rd60;
	.param .b64 param1;
	st.param.b64 	[param1], 0;
	.param .b32 retval0;
	call.uni (retval0), 
	vprintf, 
	(
	param0, 
	param1
	);
	ld.param.b32 	%r29, [retval0];
	} // callseq 58
	bra.uni 	$L__BB7_24;
$L__BB7_13:
	and.b64  	%rd19, %rd17, -2;
	setp.ne.s64 	%p12, %rd74, %rd19;
	@%p12 bra 	$L__BB7_17;
	mov.b32 	%r32, 0;
	mov.u64 	%rd77, %rd19;
$L__BB7_15:
	ld.u64 	%rd46, [%rd77+8];
	and.b64  	%rd47, %rd46, 1;
	setp.eq.b64 	%p13, %rd47, 1;
	selp.b32 	%r32, %r32, 1, %p13;
	and.b64  	%rd77, %rd46, -2;
	setp.eq.s64 	%p14, %rd74, %rd77;
	@%p14 bra 	$L__BB7_15;
	setp.ne.s32 	%p15, %r32, 0;
	@%p15 bra 	$L__BB7_2;
$L__BB7_17:
	atom.relaxed.cas.b64 	%rd23, [%rd68+8], %rd19, %rd74;
	ld.u64 	%rd48, [%rd68+8];
	and.b64  	%rd49, %rd48, -2;
	setp.eq.s64 	%p16, %rd23, %rd49;
	@%p16 bra 	$L__BB7_2;
	setp.ne.s64 	%p17, %rd23, 0;
	@%p17 bra 	$L__BB7_20;
	mov.u64 	%rd53, $str$9;
	cvta.global.u64 	%rd54, %rd53;
	{ // callseq 56, 0
	.param .b64 param0;
	st.param.b64 	[param0], %rd54;
	.param .b64 param1;
	st.param.b64 	[param1], 0;
	.param .b32 retval0;
	call.uni (retval0), 
	vprintf, 
	(
	param0, 
	param1
	);
	ld.param.b32 	%r25, [retval0];
	} // callseq 56
	bra.uni 	$L__BB7_21;
$L__BB7_20:
	ld.u32 	%r22, [%rd23];
	st.local.u32 	[%rd1], %r22;
	mov.u64 	%rd50, $str$10;
	cvta.global.u64 	%rd51, %rd50;
	{ // callseq 55, 0
	.param .b64 param0;
	st.param.b64 	[param0], %rd51;
	.param .b64 param1;
	st.param.b64 	[param1], %rd27;
	.param .b32 retval0;
	call.uni (retval0), 
	vprintf, 
	(
	param0, 
	param1
	);
	ld.param.b32 	%r23, [retval0];
	} // callseq 55
$L__BB7_21:
	ld.u64 	%rd55, [%rd68+8];
	setp.ne.s64 	%p18, %rd55, 0;
	@%p18 bra 	$L__BB7_2;
	mov.u64 	%rd56, $str$11;
	cvta.global.u64 	%rd57, %rd56;
	{ // callseq 57, 0
	.param .b64 param0;
	st.param.b64 	[param0], %rd57;
	.param .b64 param1;
	st.param.b64 	[param1], 0;
	.param .b32 retval0;
	call.uni (retval0), 
	vprintf, 
	(
	param0, 
	param1
	);
	ld.param.b32 	%r27, [retval0];
	} // callseq 57
	bra.uni 	$L__BB7_2;
$L__BB7_23:
	and.b64  	%rd58, %rd18, 1;
	setp.eq.b64 	%p20, %rd58, 1;
	not.pred 	%p21, %p20;
	@%p21 bra 	$L__BB7_24;
	bra.uni 	$L__BB7_2;
$L__BB7_24:
	cvta.to.global.u64 	%rd61, %rd25;
	add.s64 	%rd63, %rd61, %rd30;
	ld.global.u32 	%r31, [%rd63];
	{ // callseq 59, 0
	.param .b64 param0;
	st.param.b64 	[param0], 16;
	.param .b64 retval0;
	call.uni (retval0), 
	malloc, 
	(
	param0
	);
	ld.param.b64 	%rd64, [retval0];
	} // callseq 59
	st.u32 	[%rd64], %r31;
	mov.b64 	%rd65, 0;
	st.u64 	[%rd64+8], %rd65;
$L__BB7_25:
	ld.u64 	%rd66, [%rd76];
	st.u64 	[%rd64+8], %rd66;
	atom.relaxed.cas.b64 	%rd67, [%rd76], %rd66, %rd64;
	setp.ne.s64 	%p22, %rd66, %rd67;
	@%p22 bra 	$L__BB7_25;
$L__BB7_26:
	ret;

}
	// .globl	_Z10listRemovePii
.visible .entry _Z10listRemovePii(
	.param .u64 .ptr .align 1 _Z10listRemovePii_param_0,
	.param .u32 _Z10listRemovePii_param_1
)
{
	.local .align 16 .b8 	__local_depot8[16];
	.reg .b64 	%SP;
	.reg .b64 	%SPL;
	.reg .pred 	%p<26>;
	.reg .b32 	%r<33>;
	.reg .b64 	%rd<73>;

	mov.u64 	%SPL, __local_depot8;
	cvta.local.u64 	%SP, %SPL;
	ld.param.u64 	%rd25, [_Z10listRemovePii_param_0];
	ld.param.u32 	%r5, [_Z10listRemovePii_param_1];
	add.u64 	%rd26, %SP, 0;
	add.u64 	%rd1, %SPL, 0;
	mov.u32 	%r6, %ctaid.x;
	mov.u32 	%r7, %ntid.x;
	mov.u32 	%r8, %tid.x;
	mad.lo.s32 	%r1, %r6, %r7, %r8;
	setp.ge.u32 	%p2, %r1, %r5;
	@%p2 bra 	$L__BB8_28;
	cvta.to.global.u64 	%rd27, %rd25;
	mul.wide.u32 	%rd28, %r1, 4;
	add.s64 	%rd29, %rd27, %rd28;
	ld.global.u32 	%r2, [%rd29];
	mov.u64 	%rd31, $str$4;
$L__BB8_2:
	st.local.u32 	[%rd1], %r2;
	cvta.global.u64 	%rd32, %rd31;
	{ // callseq 60, 0
	.param .b64 param0;
	st.param.b64 	[param0], %rd32;
	.param .b64 param1;
	st.param.b64 	[param1], %rd26;
	.param .b32 retval0;
	call.uni (retval0), 
	vprintf, 
	(
	param0, 
	param1
	);
	ld.param.b32 	%r9, [retval0];
	} // callseq 60
$L__BB8_3:
	ld.global.u64 	%rd69, [head];
	add.s64 	%rd71, %rd69, 8;
	ld.u64 	%rd64, [%rd69+8];
	setp.eq.s64 	%p4, %rd64, 0;
	mov.pred 	%p3, -1;
	mov.pred 	%p25, %p3;
	@%p4 bra 	$L__BB8_8;
	mov.u64 	%rd68, %rd63;
$L__BB8_5:
	and.b64  	%rd34, %rd64, 1;
	setp.eq.b64 	%p5, %rd34, 1;
	@%p5 bra 	$L__BB8_7;
	ld.u32 	%r11, [%rd69];
	setp.eq.s32 	%p7, %r11, %r2;
	mov.pred 	%p25, 0;
	mov.u64 	%rd68, %rd69;
	@%p7 bra 	$L__BB8_8;
$L__BB8_7:
	and.b64  	%rd69, %rd64, -2;
	add.s64 	%rd71, %rd69, 8;
	ld.u64 	%rd64, [%rd69+8];
	setp.ne.s64 	%p9, %rd64, 0;
	mov.u64 	%rd63, %rd68;
	mov.pred 	%p25, %p3;
	@%p9 bra 	$L__BB8_5;
$L__BB8_8:
	not.pred 	%p10, %p25;
	@%p10 bra 	$L__BB8_10;
	st.local.u32 	[%rd1], %r2;
	mov.u64 	%rd39, $str$5;
	cvta.global.u64 	%rd40, %rd39;
	{ // callseq 62, 0
	.param .b64 param0;
	st.param.b64 	[param0], %rd40;
	.param .b64 param1;
	st.param.b64 	[param1], %rd26;
	.param .b32 retval0;
	call.uni (retval0), 
	vprintf, 
	(
	param0, 
	param1
	);
	ld.param.b32 	%r15, [retval0];
	} // callseq 62
	ld.u32 	%r17, [%rd63];
	ld.u64 	%rd42, [%rd63+8];
	ld.u32 	%r18, [%rd42];
	st.local.v2.u32 	[%rd1], {%r17, %r18};
	mov.u64 	%rd43, $str$6;
	cvta.global.u64 	%rd44, %rd43;
	{ // callseq 63, 0
	.param .b64 param0;
	st.param.b64 	[param0], %rd44;
	.param .b64 param1;
	st.param.b64 	[param1], %rd26;
	.param .b32 retval0;
	call.uni (retval0), 
	vprintf, 
	(
	param0, 
	param1
	);
	ld.param.b32 	%r19, [retval0];
	} // callseq 63
	bra.uni 	$L__BB8_11;
$L__BB8_10:
	ld.u32 	%r12, [%rd69];
	and.b64  	%rd35, %rd69, -2;
	st.local.u32 	[%rd1], %r12;
	st.local.u64 	[%rd1+8], %rd35;
	mov.u64 	%rd36, $str$7;
	cvta.global.u64 	%rd37, %rd36;
	{ // callseq 61, 0
	.param .b64 param0;
	st.param.b64 	[param0], %rd37;
	.param .b64 param1;
	st.param.b64 	[param1], %rd26;
	.param .b32 retval0;
	call.uni (retval0), 
	vprintf, 
	(
	param0, 
	param1
	);
	ld.param.b32 	%r13, [retval0];
	} // callseq 61
$L__BB8_11:
	ld.u64 	%rd17, [%rd63+8];
	setp.ne.s64 	%p11, %rd17, %rd69;
	@%p11 bra 	$L__BB8_14;
	ld.u64 	%rd18, [%rd71];
	setp.ne.s64 	%p19, %rd18, 0;
	@%p19 bra 	$L__BB8_24;
	mov.u64 	%rd58, $str$8;
	cvta.global.u64 	%rd59, %rd58;
	{ // callseq 67, 0
	.param .b64 param0;
	st.param.b64 	[param0], %rd59;
	.param .b64 param1;
	st.param.b64 	[param1], 0;
	.param .b32 retval0;
	call.uni (retval0), 
	vprintf, 
	(
	param0, 
	param1
	);
	ld.param.b32 	%r29, [retval0];
	} // callseq 67
	bra.uni 	$L__BB8_25;
$L__BB8_14:
	and.b64  	%rd19, %rd17, -2;
	setp.ne.s64 	%p12, %rd69, %rd19;
	@%p12 bra 	$L__BB8_18;
	mov.b32 	%r32, 0;
	mov.u64 	%rd72, %rd19;
$L__BB8_16:
	ld.u64 	%rd45, [%rd72+8];
	and.b64  	%rd46, %rd45, 1;
	setp.eq.b64 	%p13, %rd46, 1;
	selp.b32 	%r32, %r32, 1, %p13;
	and.b64  	%rd72, %rd45, -2;
	setp.eq.s64 	%p14, %rd69, %rd72;
	@%p14 bra 	$L__BB8_16;
	setp.ne.s32 	%p15, %r32, 0;
	@%p15 bra 	$L__BB8_3;
$L__BB8_18:
	atom.relaxed.cas.b64 	%rd23, [%rd63+8], %rd19, %rd69;
	ld.u64 	%rd47, [%rd63+8];
	and.b64  	%rd48, %rd47, -2;
	setp.eq.s64 	%p16, %rd23, %rd48;
	@%p16 bra 	$L__BB8_3;
	setp.ne.s64 	%p17, %rd23, 0;
	@%p17 bra 	$L__BB8_21;
	mov.u64 	%rd52, $str$9;
	cvta.global.u64 	%rd53, %rd52;
	{ // callseq 65, 0
	.param .b64 param0;
	st.param.b64 	[param0], %rd53;
	.param .b64 param1;
	st.param.b64 	[param1], 0;
	.param .b32 retval0;
	call.uni (retval0), 
	vprintf, 
	(
	param0, 
	param1
	);
	ld.param.b32 	%r25, [retval0];
	} // callseq 65
	bra.uni 	$L__BB8_22;
$L__BB8_21:
	ld.u32 	%r22, [%rd23];
	st.local.u32 	[%rd1], %r22;
	mov.u64 	%rd49, $str$10;
	cvta.global.u64 	%rd50, %rd49;
	{ // callseq 64, 0
	.param .b64 param0;
	st.param.b64 	[param0], %rd50;
	.param .b64 param1;
	st.param.b64 	[param1], %rd26;
	.param .b32 retval0;
	call.uni (retval0), 
	vprintf, 
	(
	param0, 
	param1
	);
	ld.param.b32 	%r23, [retval0];
	} // callseq 64
$L__BB8_22:
	ld.u64 	%rd54, [%rd63+8];
	setp.ne.s64 	%p18, %rd54, 0;
	@%p18 bra 	$L__BB8_3;
	mov.u64 	%rd55, $str$11;
	cvta.global.u64 	%rd56, %rd55;
	{ // callseq 66, 0
	.param .b64 param0;
	st.param.b64 	[param0], %rd56;
	.param .b64 param1;
	st.param.b64 	[param1], 0;
	.param .b32 retval0;
	call.uni (retval0), 
	vprintf, 
	(
	param0, 
	param1
	);
	ld.param.b32 	%r27, [retval0];
	} // callseq 66
	bra.uni 	$L__BB8_3;
$L__BB8_24:
	and.b64  	%rd57, %rd18, 1;
	setp.eq.b64 	%p20, %rd57, 1;
	not.pred 	%p21, %p20;
	@%p21 bra 	$L__BB8_25;
	bra.uni 	$L__BB8_3;
$L__BB8_25:
	ld.u32 	%r31, [%rd69];
	setp.ne.s32 	%p22, %r31, %r2;
	@%p22 bra 	$L__BB8_28;
	ld.u64 	%rd24, [%rd71];
	and.b64  	%rd60, %rd24, 1;
	setp.eq.b64 	%p23, %rd60, 1;
	@%p23 bra 	$L__BB8_2;
	or.b64  	%rd61, %rd24, 1;
	atom.relaxed.cas.b64 	%rd62, [%rd71], %rd24, %rd61;
	setp.ne.s64 	%p24, %rd24, %rd62;
	@%p24 bra 	$L__BB8_2;
$L__BB8_28:
	ret;

}


// ===== COMPILED SASS (sm_100) =====

	.target	sm_100

	.elftype	@"ET_EXEC"


//--------------------- .note.nv.tkinfo           --------------------------
	.section	.note.nv.tkinfo,"",@"SHT_NOTE"
	.sectionflags	@"SHF_NOTE_NV_TKINFO"
	.tkinfo
        /*0018*/ 	.word	0x00000002
        /*0030*/ 	.string	""
        /*0030*/ 	.string	"ptxas"
        /*0030*/ 	.string	"Cuda compilation tools, release 13.0, V13.0.88"
        /*0030*/ 	.string	"Build cuda_13.0.r13.0/compiler.36424714_0"
        /*0030*/ 	.string	"-arch sm_100 -m 64 "



//--------------------- .note.nv.cuinfo           --------------------------
	.section	.note.nv.cuinfo,"",@"SHT_NOTE"
	.sectionflags	@"SHF_NOTE_NV_CUINFO"
        /*0018*/ 	.short	0x0002
        /*001a*/ 	.short	0x0064
        /*001c*/ 	.short	0x0082
	.zero		2


//--------------------- .nv.info                  --------------------------
	.section	.nv.info,"",@"SHT_CUDA_INFO"
	.align	4


	//----- nvinfo : EIATTR_REGCOUNT
	.align		4
        /*0000*/ 	.byte	0x04, 0x2f
        /*0002*/ 	.short	(.L_18 - .L_17)
	.align		4
.L_17:
        /*0004*/ 	.word	index@(_Z8listInitv)
        /*0008*/ 	.word	0x00000018


	//----- nvinfo : EIATTR_FRAME_SIZE
	.align		4
.L_18:
        /*000c*/ 	.byte	0x04, 0x11
        /*000e*/ 	.short	(.L_20 - .L_19)
	.align		4
.L_19:
        /*0010*/ 	.word	index@(_Z8listInitv)
        /*0014*/ 	.word	0x00000000


	//----- nvinfo : EIATTR_REGCOUNT
	.align		4
.L_20:
        /*0018*/ 	.byte	0x04, 0x2f
        /*001a*/ 	.short	(.L_22 - .L_21)
	.align		4
.L_21:
        /*001c*/ 	.word	index@(_Z8addFronti)
        /*0020*/ 	.word	0x00000018


	//----- nvinfo : EIATTR_FRAME_SIZE
	.align		4
.L_22:
        /*0024*/ 	.byte	0x04, 0x11
        /*0026*/ 	.short	(.L_24 - .L_23)
	.align		4
.L_23:
        /*0028*/ 	.word	index@(_Z8addFronti)
        /*002c*/ 	.word	0x00000000


	//----- nvinfo : EIATTR_REGCOUNT
	.align		4
.L_24:
        /*0030*/ 	.byte	0x04, 0x2f
        /*0032*/ 	.short	(.L_26 - .L_25)
	.align		4
.L_25:
        /*0034*/ 	.word	index@(_Z9listPrintv)
        /*0038*/ 	.word	0x00000019


	//----- nvinfo : EIATTR_FRAME_SIZE
	.align		4
.L_26:
        /*003c*/ 	.byte	0x04, 0x11
        /*003e*/ 	.short	(.L_28 - .L_27)
	.align		4
.L_27:
        /*0040*/ 	.word	index@(_Z9listPrintv)
        /*0044*/ 	.word	0x00000010


	//----- nvinfo : EIATTR_REGCOUNT
	.align		4
.L_28:
        /*0048*/ 	.byte	0x04, 0x2f
        /*004a*/ 	.short	(.L_30 - .L_29)
	.align		4
.L_29:
        /*004c*/ 	.word	index@(_Z12listPrintRawv)
        /*0050*/ 	.word	0x00000019


	//----- nvinfo : EIATTR_FRAME_SIZE
	.align		4
.L_30:
        /*0054*/ 	.byte	0x04, 0x11
        /*0056*/ 	.short	(.L_32 - .L_31)
	.align		4
.L_31:
        /*0058*/ 	.word	index@(_Z12listPrintRawv)
        /*005c*/ 	.word	0x00000010


	//----- nvinfo : EIATTR_REGCOUNT
	.align		4
.L_32:
        /*0060*/ 	.byte	0x04, 0x2f
        /*0062*/ 	.short	(.L_34 - .L_33)
	.align		4
.L_33:
        /*0064*/ 	.word	index@(_Z8printValPii)
        /*0068*/ 	.word	0x0000001c


	//----- nvinfo : EIATTR_FRAME_SIZE
	.align		4
.L_34:
        /*006c*/ 	.byte	0x04, 0x11
        /*006e*/ 	.short	(.L_36 - .L_35)
	.align		4
.L_35:
        /*0070*/ 	.word	index@(_Z8printValPii)
        /*0074*/ 	.word	0x00000008


	//----- nvinfo : EIATTR_REGCOUNT
	.align		4
.L_36:
        /*0078*/ 	.byte	0x04, 0x2f
        /*007a*/ 	.short	(.L_38 - .L_37)
	.align		4
.L_37:
        /*007c*/ 	.word	index@(_Z13listSearchOnei)
        /*0080*/ 	.word	0x0000001c


	//----- nvinfo : EIATTR_FRAME_SIZE
	.align		4
.L_38:
        /*0084*/ 	.byte	0x04, 0x11
        /*0086*/ 	.short	(.L_40 - .L_39)
	.align		4
.L_39:
        /*0088*/ 	.word	index@(_Z13listSearchOnei)
        /*008c*/ 	.word	0x00000010


	//----- nvinfo : EIATTR_REGCOUNT
	.align		4
.L_40:
        /*0090*/ 	.byte	0x04, 0x2f
        /*0092*/ 	.short	(.L_42 - .L_41)
	.align		4
.L_41:
        /*0094*/ 	.word	index@(_Z12listTraversev)
        /*0098*/ 	.word	0x0000001d


	//----- nvinfo : EIATTR_FRAME_SIZE
	.align		4
.L_42:
        /*009c*/ 	.byte	0x04, 0x11
        /*009e*/ 	.short	(.L_44 - .L_43)
	.align		4
.L_43:
        /*00a0*/ 	.word	index@(_Z12listTraversev)
        /*00a4*/ 	.word	0x00000008


	//----- nvinfo : EIATTR_REGCOUNT
	.align		4
.L_44:
        /*00a8*/ 	.byte	0x04, 0x2f
        /*00aa*/ 	.short	(.L_46 - .L_45)
	.align		4
.L_45:
        /*00ac*/ 	.word	index@(_Z10listInsertPiS_i)
        /*00b0*/ 	.word	0x0000001e


	//----- nvinfo : EIATTR_FRAME_SIZE
	.align		4
.L_46:
        /*00b4*/ 	.byte	0x04, 0x11
        /*00b6*/ 	.short	(.L_48 - .L_47)
	.align		4
.L_47:
        /*00b8*/ 	.word	index@(_Z10listInsertPiS_i)
        /*00bc*/ 	.word	0x00000010


	//----- nvinfo : EIATTR_REGCOUNT
	.align		4
.L_48:
        /*00c0*/ 	.byte	0x04, 0x2f
        /*00c2*/ 	.short	(.L_50 - .L_49)
	.align		4
.L_49:
        /*00c4*/ 	.word	index@(_Z10listRemovePii)
        /*00c8*/ 	.word	0x0000001d


	//----- nvinfo : EIATTR_FRAME_SIZE
	.align		4
.L_50:
        /*00cc*/ 	.byte	0x04, 0x11
        /*00ce*/ 	.short	(.L_52 - .L_51)
	.align		4
.L_51:
        /*00d0*/ 	.word	index@(_Z10listRemovePii)
        /*00d4*/ 	.word	0x00000010


	//----- nvinfo : EIATTR_MIN_STACK_SIZE
	.align		4
.L_52:
        /*00d8*/ 	.byte	0x04, 0x12
        /*00da*/ 	.short	(.L_54 - .L_53)
	.align		4
.L_53:
        /*00dc*/ 	.word	index@(_Z10listRemovePii)
        /*00e0*/ 	.word	0x00000010


	//----- nvinfo : EIATTR_MIN_STACK_SIZE
	.align		4
.L_54:
        /*00e4*/ 	.byte	0x04, 0x12
        /*00e6*/ 	.short	(.L_56 - .L_55)
	.align		4
.L_55:
        /*00e8*/ 	.word	index@(_Z10listInsertPiS_i)
        /*00ec*/ 	.word	0x00000010


	//----- nvinfo : EIATTR_MIN_STACK_SIZE
	.align		4
.L_56:
        /*00f0*/ 	.byte	0x04, 0x12
        /*00f2*/ 	.short	(.L_58 - .L_57)
	.align		4
.L_57:
        /*00f4*/ 	.word	index@(_Z12listTraversev)
        /*00f8*/ 	.word	0x00000008


	//----- nvinfo : EIATTR_MIN_STACK_SIZE
	.align		4
.L_58:
        /*00fc*/ 	.byte	0x04, 0x12
        /*00fe*/ 	.short	(.L_60 - .L_59)
	.align		4
.L_59:
        /*0100*/ 	.word	index@(_Z13listSearchOnei)
        /*0104*/ 	.word	0x00000010


	//----- nvinfo : EIATTR_MIN_STACK_SIZE
	.align		4
.L_60:
        /*0108*/ 	.byte	0x04, 0x12
        /*010a*/ 	.short	(.L_62 - .L_61)
	.align		4
.L_61:
        /*010c*/ 	.word	index@(_Z8printValPii)
        /*0110*/ 	.word	0x00000008


	//----- nvinfo : EIATTR_MIN_STACK_SIZE
	.align		4
.L_62:
        /*0114*/ 	.byte	0x04, 0x12
        /*0116*/ 	.short	(.L_64 - .L_63)
	.align		4
.L_63:
        /*0118*/ 	.word	index@(_Z12listPrintRawv)
        /*011c*/ 	.word	0x00000010


	//----- nvinfo : EIATTR_MIN_STACK_SIZE
	.align		4
.L_64:
        /*0120*/ 	.byte	0x04, 0x12
        /*0122*/ 	.short	(.L_66 - .L_65)
	.align		4
.L_65:
        /*0124*/ 	.word	index@(_Z9listPrintv)
        /*0128*/ 	.word	0x00000010


	//----- nvinfo : EIATTR_MIN_STACK_SIZE
	.align		4
.L_66:
        /*012c*/ 	.byte	0x04, 0x12
        /*012e*/ 	.short	(.L_68 - .L_67)
	.align		4
.L_67:
        /*0130*/ 	.word	index@(_Z8addFronti)
        /*0134*/ 	.word	0x00000000


	//----- nvinfo : EIATTR_MIN_STACK_SIZE
	.align		4
.L_68:
        /*0138*/ 	.byte	0x04, 0x12
        /*013a*/ 	.short	(.L_70 - .L_69)
	.align		4
.L_69:
        /*013c*/ 	.word	index@(_Z8listInitv)
        /*0140*/ 	.word	0x00000000
.L_70:


//--------------------- .nv.compat                --------------------------
	.section	.nv.compat,"",@"SHT_CUDA_COMPAT_INFO"
	.align	4
        /*0000*/ 	.byte	0x02, 0x09, 0x00, 0x00, 0x02, 0x02, 0x01, 0x00, 0x02, 0x05, 0x05, 0x00, 0x03, 0x07, 0x01, 0x01
        /*0010*/ 	.byte	0x02, 0x03, 0x00, 0x00, 0x02, 0x06, 0x01, 0x00, 0x04, 0x0b, 0x08, 0x00, 0x09, 0x00, 0x00, 0x00
        /*0020*/ 	.byte	0x00, 0x00, 0x00, 0x00


//--------------------- .nv.info._Z10listRemovePii --------------------------
	.section	.nv.info._Z10listRemovePii,"",@"SHT_CUDA_INFO"
	.sectionflags	@""
	.align	4


	//----- nvinfo : EIATTR_CUDA_API_VERSION
	.align		4
        /*0000*/ 	.byte	0x04, 0x37
        /*0002*/ 	.short	(.L_72 - .L_71)
.L_71:
        /*0004*/ 	.word	0x00000082


	//----- nvinfo : EIATTR_KPARAM_INFO
	.align		4
.L_72:
        /*0008*/ 	.byte	0x04, 0x17
        /*000a*/ 	.short	(.L_74 - .L_73)
.L_73:
        /*000c*/ 	.word	0x00000000
        /*0010*/ 	.short	0x0001
        /*0012*/ 	.short	0x0008
        /*0014*/ 	.byte	0x00, 0xf0, 0x11, 0x00


	//----- nvinfo : EIATTR_KPARAM_INFO
	.align		4
.L_74:
        /*0018*/ 	.byte	0x04, 0x17
        /*001a*/ 	.short	(.L_76 - .L_75)
.L_75:
        /*001c*/ 	.word	0x00000000
        /*0020*/ 	.short	0x0000
        /*0022*/ 	.short	0x0000
        /*0024*/ 	.byte	0x00, 0xf5, 0x21, 0x00


	//----- nvinfo : EIATTR_SPARSE_MMA_MASK
	.align		4
.L_76:
        /*0028*/ 	.byte	0x03, 0x50
        /*002a*/ 	.short	0x0000


	//----- nvinfo : EIATTR_MAXREG_COUNT
	.align		4
        /*002c*/ 	.byte	0x03, 0x1b
        /*002e*/ 	.short	0x00ff


	//----- nvinfo : EIATTR_EXTERNS
	.align		4
        /*0030*/ 	.byte	0x04, 0x0f
        /*0032*/ 	.short	(.L_78 - .L_77)


	//   ....[0]....
	.align		4
.L_77:
        /*0034*/ 	.word	index@(vprintf)


	//----- nvinfo : EIATTR_MERCURY_ISA_VERSION
	.align		4
.L_78:
        /*0038*/ 	.byte	0x03, 0x5f
        /*003a*/ 	.short	0x0101


	//----- nvinfo : EIATTR_VRC_CTA_INIT_COUNT
	.align		4
        /*003c*/ 	.byte	0x02, 0x4a
	.zero		1
	.zero		1


	//----- nvinfo : EIATTR_SYSCALL_OFFSETS
	.align		4
        /*0040*/ 	.byte	0x04, 0x46
        /*0042*/ 	.short	(.L_80 - .L_79)


	//   ....[0]....
.L_79:
        /*0044*/ 	.word	0x000001d0


	//   ....[1]....
        /*0048*/ 	.word	0x000004b0


	//   ....[2]....
        /*004c*/ 	.word	0x00000570


	//   ....[3]....
        /*0050*/ 	.word	0x00000680


	//   ....[4]....
        /*0054*/ 	.word	0x00000a70


	//   ....[5]....
        /*0058*/ 	.word	0x00000b50


	//   ....[6]....
        /*005c*/ 	.word	0x00000c20


	//   ....[7]....
        /*0060*/ 	.word	0x00000d80


	//----- nvinfo : EIATTR_EXIT_INSTR_OFFSETS
	.align		4
.L_80:
        /*0064*/ 	.byte	0x04, 0x1c
        /*0066*/ 	.short	(.L_82 - .L_81)


	//   ....[0]....
.L_81:
        /*0068*/ 	.word	0x000000c0


	//   ....[1]....
        /*006c*/ 	.word	0x00000dc0


	//   ....[2]....
        /*0070*/ 	.word	0x00000f40


	//----- nvinfo : EIATTR_CRS_STACK_SIZE
	.align		4
.L_82:
        /*0074*/ 	.byte	0x04, 0x1e
        /*0076*/ 	.short	(.L_84 - .L_83)
.L_83:
        /*0078*/ 	.word	0x00000000


	//----- nvinfo : EIATTR_CBANK_PARAM_SIZE
	.align		4
.L_84:
        /*007c*/ 	.byte	0x03, 0x19
        /*007e*/ 	.short	0x000c


	//----- nvinfo : EIATTR_PARAM_CBANK
	.align		4
        /*0080*/ 	.byte	0x04, 0x0a
        /*0082*/ 	.short	(.L_86 - .L_85)
	.align		4
.L_85:
        /*0084*/ 	.word	index@(.nv.constant0._Z10listRemovePii)
        /*0088*/ 	.short	0x0380
        /*008a*/ 	.short	0x000c


	//----- nvinfo : EIATTR_SW_WAR
	.align		4
.L_86:
        /*008c*/ 	.byte	0x04, 0x36
        /*008e*/ 	.short	(.L_88 - .L_87)
.L_87:
        /*0090*/ 	.word	0x00000008
.L_88:


//--------------------- .nv.info._Z10listInsertPiS_i --------------------------
	.section	.nv.info._Z10listInsertPiS_i,"",@"SHT_CUDA_INFO"
	.sectionflags	@""
	.align	4


	//----- nvinfo : EIATTR_CUDA_API_VERSION
	.align		4
        /*0000*/ 	.byte	0x04, 0x37
        /*0002*/ 	.short	(.L_90 - .L_89)
.L_89:
        /*0004*/ 	.word	0x00000082


	//----- nvinfo : EIATTR_KPARAM_INFO
	.align		4
.L_90:
        /*0008*/ 	.byte	0x04, 0x17
        /*000a*/ 	.short	(.L_92 - .L_91)
.L_91:
        /*000c*/ 	.word	0x00000000
        /*0010*/ 	.short	0x0002
        /*0012*/ 	.short	0x0010
        /*0014*/ 	.byte	0x00, 0xf0, 0x11, 0x00


	//----- nvinfo : EIATTR_KPARAM_INFO
	.align		4
.L_92:
        /*0018*/ 	.byte	0x04, 0x17
        /*001a*/ 	.short	(.L_94 - .L_93)
.L_93:
        /*001c*/ 	.word	0x00000000
        /*0020*/ 	.short	0x0001
        /*0022*/ 	.short	0x0008
        /*0024*/ 	.byte	0x00, 0xf5, 0x21, 0x00


	//----- nvinfo : EIATTR_KPARAM_INFO
	.align		4
.L_94:
        /*0028*/ 	.byte	0x04, 0x17
        /*002a*/ 	.short	(.L_96 - .L_95)
.L_95:
        /*002c*/ 	.word	0x00000000
        /*0030*/ 	.short	0x0000
        /*0032*/ 	.short	0x0000
        /*0034*/ 	.byte	0x00, 0xf5, 0x21, 0x00


	//----- nvinfo : EIATTR_SPARSE_MMA_MASK
	.align		4
.L_96:
        /*0038*/ 	.byte	0x03, 0x50
        /*003a*/ 	.short	0x0000


	//----- nvinfo : EIATTR_MAXREG_COUNT
	.align		4
        /*003c*/ 	.byte	0x03, 0x1b
        /*003e*/ 	.short	0x00ff


	//----- nvinfo : EIATTR_EXTERNS
	.align		4
        /*0040*/ 	.byte	0x04, 0x0f
        /*0042*/ 	.short	(.L_98 - .L_97)


	//   ....[0]....
	.align		4
.L_97:
        /*0044*/ 	.word	index@(malloc)


	//   ....[1]....
	.align		4
        /*0048*/ 	.word	index@(vprintf)


	//----- nvinfo : EIATTR_MERCURY_ISA_VERSION
	.align		4
.L_98:
        /*004c*/ 	.byte	0x03, 0x5f
        /*004e*/ 	.short	0x0101


	//----- nvinfo : EIATTR_VRC_CTA_INIT_COUNT
	.align		4
        /*0050*/ 	.byte	0x02, 0x4a
	.zero		1
	.zero		1


	//----- nvinfo : EIATTR_SYSCALL_OFFSETS
	.align		4
        /*0054*/ 	.byte	0x04, 0x46
        /*0056*/ 	.short	(.L_100 - .L_99)


	//   ....[0]....
.L_99:
        /*0058*/ 	.word	0x000001b0


	//   ....[1]....
        /*005c*/ 	.word	0x00000490


	//   ....[2]....
        /*0060*/ 	.word	0x00000550


	//   ....[3]....
        /*0064*/ 	.word	0x00000660


	//   ....[4]....
        /*0068*/ 	.word	0x00000a50


	//   ....[5]....
        /*006c*/ 	.word	0x00000b30


	//   ....[6]....
        /*0070*/ 	.word	0x00000c00


	//   ....[7]....
        /*0074*/ 	.word	0x00000d60


	//   ....[8]....
        /*0078*/ 	.word	0x00000e00


	//----- nvinfo : EIATTR_EXIT_INSTR_OFFSETS
	.align		4
.L_100:
        /*007c*/ 	.byte	0x04, 0x1c
        /*007e*/ 	.short	(.L_102 - .L_101)


	//   ....[0]....
.L_101:
        /*0080*/ 	.word	0x000000c0


	//   ....[1]....
        /*0084*/ 	.word	0x00000f70


	//----- nvinfo : EIATTR_CRS_STACK_SIZE
	.align		4
.L_102:
        /*0088*/ 	.byte	0x04, 0x1e
        /*008a*/ 	.short	(.L_104 - .L_103)
.L_103:
        /*008c*/ 	.word	0x00000000


	//----- nvinfo : EIATTR_CBANK_PARAM_SIZE
	.align		4
.L_104:
        /*0090*/ 	.byte	0x03, 0x19
        /*0092*/ 	.short	0x0014


	//----- nvinfo : EIATTR_PARAM_CBANK
	.align		4
        /*0094*/ 	.byte	0x04, 0x0a
        /*0096*/ 	.short	(.L_106 - .L_105)
	.align		4
.L_105:
        /*0098*/ 	.word	index@(.nv.constant0._Z10listInsertPiS_i)
        /*009c*/ 	.short	0x0380
        /*009e*/ 	.short	0x0014


	//----- nvinfo : EIATTR_SW_WAR
	.align		4
.L_106:
        /*00a0*/ 	.byte	0x04, 0x36
        /*00a2*/ 	.short	(.L_108 - .L_107)
.L_107:
        /*00a4*/ 	.word	0x00000008
.L_108:


//--------------------- .nv.info._Z12listTraversev --------------------------
	.section	.nv.info._Z12listTraversev,"",@"SHT_CUDA_INFO"
	.sectionflags	@""
	.align	4


	//----- nvinfo : EIATTR_CUDA_API_VERSION
	.align		4
        /*0000*/ 	.byte	0x04, 0x37
        /*0002*/ 	.short	(.L_110 - .L_109)
.L_109:
        /*0004*/ 	.word	0x00000082


	//----- nvinfo : EIATTR_SPARSE_MMA_MASK
	.align		4
.L_110:
        /*0008*/ 	.byte	0x03, 0x50
        /*000a*/ 	.short	0x0000


	//----- nvinfo : EIATTR_MAXREG_COUNT
	.align		4
        /*000c*/ 	.byte	0x03, 0x1b
        /*000e*/ 	.short	0x00ff


	//----- nvinfo : EIATTR_EXTERNS
	.align		4
        /*0010*/ 	.byte	0x04, 0x0f
        /*0012*/ 	.short	(.L_112 - .L_111)


	//   ....[0]....
	.align		4
.L_111:
        /*0014*/ 	.word	index@(vprintf)


	//----- nvinfo : EIATTR_MERCURY_ISA_VERSION
	.align		4
.L_112:
        /*0018*/ 	.byte	0x03, 0x5f
        /*001a*/ 	.short	0x0101


	//----- nvinfo : EIATTR_VRC_CTA_INIT_COUNT
	.align		4
        /*001c*/ 	.byte	0x02, 0x4a
	.zero		1
	.zero		1


	//----- nvinfo : EIATTR_SYSCALL_OFFSETS
	.align		4
        /*0020*/ 	.byte	0x04, 0x46
        /*0022*/ 	.short	(.L_114 - .L_113)


	//   ....[0]....
.L_113:
        /*0024*/ 	.word	0x000002a0


	//----- nvinfo : EIATTR_EXIT_INSTR_OFFSETS
	.align		4
.L_114:
        /*0028*/ 	.byte	0x04, 0x1c
        /*002a*/ 	.short	(.L_116 - .L_115)


	//   ....[0]....
.L_115:
        /*002c*/ 	.word	0x000000f0


	//   ....[1]....
        /*0030*/ 	.word	0x00000390


	//----- nvinfo : EIATTR_CRS_STACK_SIZE
	.align		4
.L_116:
        /*0034*/ 	.byte	0x04, 0x1e
        /*0036*/ 	.short	(.L_118 - .L_117)
.L_117:
        /*0038*/ 	.word	0x00000000


	//----- nvinfo : EIATTR_SW_WAR
	.align		4
.L_118:
        /*003c*/ 	.byte	0x04, 0x36
        /*003e*/ 	.short	(.L_120 - .L_119)
.L_119:
        /*0040*/ 	.word	0x00000008
.L_120:


//--------------------- .nv.info._Z13listSearchOnei --------------------------
	.section	.nv.info._Z13listSearchOnei,"",@"SHT_CUDA_INFO"
	.sectionflags	@""
	.align	4


	//----- nvinfo : EIATTR_CUDA_API_VERSION
	.align		4
        /*0000*/ 	.byte	0x04, 0x37
        /*0002*/ 	.short	(.L_122 - .L_121)
.L_121:
        /*0004*/ 	.word	0x00000082


	//----- nvinfo : EIATTR_KPARAM_INFO
	.align		4
.L_122:
        /*0008*/ 	.byte	0x04, 0x17
        /*000a*/ 	.short	(.L_124 - .L_123)
.L_123:
        /*000c*/ 	.word	0x00000000
        /*0010*/ 	.short	0x0000
        /*0012*/ 	.short	0x0000
        /*0014*/ 	.byte	0x00, 0xf0, 0x11, 0x00


	//----- nvinfo : EIATTR_SPARSE_MMA_MASK
	.align		4
.L_124:
        /*0018*/ 	.byte	0x03, 0x50
        /*001a*/ 	.short	0x0000


	//----- nvinfo : EIATTR_MAXREG_COUNT
	.align		4
        /*001c*/ 	.byte	0x03, 0x1b
        /*001e*/ 	.short	0x00ff


	//----- nvinfo : EIATTR_EXTERNS
	.align		4
        /*0020*/ 	.byte	0x04, 0x0f
        /*0022*/ 	.short	(.L_126 - .L_125)


	//   ....[0]....
	.align		4
.L_125:
        /*0024*/ 	.word	index@(vprintf)


	//----- nvinfo : EIATTR_MERCURY_ISA_VERSION
	.align		4
.L_126:
        /*0028*/ 	.byte	0x03, 0x5f
        /*002a*/ 	.short	0x0101


	//----- nvinfo : EIATTR_VRC_CTA_INIT_COUNT
	.align		4
        /*002c*/ 	.byte	0x02, 0x4a
	.zero		1
	.zero		1


	//----- nvinfo : EIATTR_SYSCALL_OFFSETS
	.align		4
        /*0030*/ 	.byte	0x04, 0x46
        /*0032*/ 	.short	(.L_128 - .L_127)


	//   ....[0]....
.L_127:
        /*0034*/ 	.word	0x00000130


	//   ....[1]....
        /*0038*/ 	.word	0x00000420


	//   ....[2]....
        /*003c*/ 	.word	0x000004e0


	//   ....[3]....
        /*0040*/ 	.word	0x000005f0


	//   ....[4]....
        /*0044*/ 	.word	0x000009d0


	//   ....[5]....
        /*0048*/ 	.word	0x00000ab0


	//   ....[6]....
        /*004c*/ 	.word	0x00000b80


	//   ....[7]....
        /*0050*/ 	.word	0x00000ce0


	//----- nvinfo : EIATTR_EXIT_INSTR_OFFSETS
	.align		4
.L_128:
        /*0054*/ 	.byte	0x04, 0x1c
        /*0056*/ 	.short	(.L_130 - .L_129)


	//   ....[0]....
.L_129:
        /*0058*/ 	.word	0x00000c30


	//   ....[1]....
        /*005c*/ 	.word	0x00000cf0


	//----- nvinfo : EIATTR_CRS_STACK_SIZE
	.align		4
.L_130:
        /*0060*/ 	.byte	0x04, 0x1e
        /*0062*/ 	.short	(.L_132 - .L_131)
.L_131:
        /*0064*/ 	.word	0x00000000


	//----- nvinfo : EIATTR_CBANK_PARAM_SIZE
	.align		4
.L_132:
        /*0068*/ 	.byte	0x03, 0x19
        /*006a*/ 	.short	0x0004


	//----- nvinfo : EIATTR_PARAM_CBANK
	.align		4
        /*006c*/ 	.byte	0x04, 0x0a
        /*006e*/ 	.short	(.L_134 - .L_133)
	.align		4
.L_133:
        /*0070*/ 	.word	index@(.nv.constant0._Z13listSearchOnei)
        /*0074*/ 	.short	0x0380
        /*0076*/ 	.short	0x0004


	//----- nvinfo : EIATTR_SW_WAR
	.align		4
.L_134:
        /*0078*/ 	.byte	0x04, 0x36
        /*007a*/ 	.short	(.L_136 - .L_135)
.L_135:
        /*007c*/ 	.word	0x00000008
.L_136:


//--------------------- .nv.info._Z8printValPii   --------------------------
	.section	.nv.info._Z8printValPii,"",@"SHT_CUDA_INFO"
	.sectionflags	@""
	.align	4


	//----- nvinfo : EIATTR_CUDA_API_VERSION
	.align		4
        /*0000*/ 	.byte	0x04, 0x37
        /*0002*/ 	.short	(.L_138 - .L_137)
.L_137:
        /*0004*/ 	.word	0x00000082


	//----- nvinfo : EIATTR_KPARAM_INFO
	.align		4
.L_138:
        /*0008*/ 	.byte	0x04, 0x17
        /*000a*/ 	.short	(.L_140 - .L_139)
.L_139:
        /*000c*/ 	.word	0x00000000
        /*0010*/ 	.short	0x0001
        /*0012*/ 	.short	0x0008
        /*0014*/ 	.byte	0x00, 0xf0, 0x11, 0x00


	//----- nvinfo : EIATTR_KPARAM_INFO
	.align		4
.L_140:
        /*0018*/ 	.byte	0x04, 0x17
        /*001a*/ 	.short	(.L_142 - .L_141)
.L_141:
        /*001c*/ 	.word	0x00000000
        /*0020*/ 	.short	0x0000
        /*0022*/ 	.short	0x0000
        /*0024*/ 	.byte	0x00, 0xf5, 0x21, 0x00


	//----- nvinfo : EIATTR_SPARSE_MMA_MASK
	.align		4
.L_142:
        /*0028*/ 	.byte	0x03, 0x50
        /*002a*/ 	.short	0x0000


	//----- nvinfo : EIATTR_MAXREG_COUNT
	.align		4
        /*002c*/ 	.byte	0x03, 0x1b
        /*002e*/ 	.short	0x00ff


	//----- nvinfo : EIATTR_EXTERNS
	.align		4
        /*0030*/ 	.byte	0x04, 0x0f
        /*0032*/ 	.short	(.L_144 - .L_143)


	//   ....[0]....
	.align		4
.L_143:
        /*0034*/ 	.word	index@(vprintf)


	//----- nvinfo : EIATTR_MERCURY_ISA_VERSION
	.align		4
.L_144:
        /*0038*/ 	.byte	0x03, 0x5f
        /*003a*/ 	.short	0x0101


	//----- nvinfo : EIATTR_VRC_CTA_INIT_COUNT
	.align		4
        /*003c*/ 	.byte	0x02, 0x4a
	.zero		1
	.zero		1


	//----- nvinfo : EIATTR_SYSCALL_OFFSETS
	.align		4
        /*0040*/ 	.byte	0x04, 0x46
        /*0042*/ 	.short	(.L_146 - .L_145)


	//   ....[0]....
.L_145:
        /*0044*/ 	.word	0x00000230


	//   ....[1]....
        /*0048*/ 	.word	0x000002d0


	//   ....[2]....
        /*004c*/ 	.word	0x00000370


	//   ....[3]....
        /*0050*/ 	.word	0x00000410


	//   ....[4]....
        /*0054*/ 	.word	0x000004b0


	//   ....[5]....
        /*0058*/ 	.word	0x00000550


	//   ....[6]....
        /*005c*/ 	.word	0x000005f0


	//   ....[7]....
        /*0060*/ 	.word	0x00000690


	//   ....[8]....
        /*0064*/ 	.word	0x00000730


	//   ....[9]....
        /*0068*/ 	.word	0x000007d0


	//   ....[10]....
        /*006c*/ 	.word	0x00000870


	//   ....[11]....
        /*0070*/ 	.word	0x00000910


	//   ....[12]....
        /*0074*/ 	.word	0x000009b0


	//   ....[13]....
        /*0078*/ 	.word	0x00000a50


	//   ....[14]....
        /*007c*/ 	.word	0x00000af0


	//   ....[15]....
        /*0080*/ 	.word	0x00000b90


	//   ....[16]....
        /*0084*/ 	.word	0x00000d10


	//   ....[17]....
        /*0088*/ 	.word	0x00000db0


	//   ....[18]....
        /*008c*/ 	.word	0x00000e50


	//   ....[19]....
        /*0090*/ 	.word	0x00000ef0


	//   ....[20]....
        /*0094*/ 	.word	0x00000f90


	//   ....[21]....
        /*0098*/ 	.word	0x00001030


	//   ....[22]....
        /*009c*/ 	.word	0x000010d0


	//   ....[23]....
        /*00a0*/ 	.word	0x00001170


	//   ....[24]....
        /*00a4*/ 	.word	0x000012b0


	//   ....[25]....
        /*00a8*/ 	.word	0x00001350


	//   ....[26]....
        /*00ac*/ 	.word	0x000013f0


	//   ....[27]....
        /*00b0*/ 	.word	0x00001490


	//   ....[28]....
        /*00b4*/ 	.word	0x000015f0


	//----- nvinfo : EIATTR_EXIT_INSTR_OFFSETS
	.align		4
.L_146:
        /*00b8*/ 	.byte	0x04, 0x1c
        /*00ba*/ 	.short	(.L_148 - .L_147)


	//   ....[0]....
.L_147:
        /*00bc*/ 	.word	0x00000070


	//   ....[1]....
        /*00c0*/ 	.word	0x00000c00


	//   ....[2]....
        /*00c4*/ 	.word	0x000011a0


	//   ....[3]....
        /*00c8*/ 	.word	0x000014c0


	//   ....[4]....
        /*00cc*/ 	.word	0x00001640


	//----- nvinfo : EIATTR_CRS_STACK_SIZE
	.align		4
.L_148:
        /*00d0*/ 	.byte	0x04, 0x1e
        /*00d2*/ 	.short	(.L_150 - .L_149)
.L_149:
        /*00d4*/ 	.word	0x00000000


	//----- nvinfo : EIATTR_CBANK_PARAM_SIZE
	.align		4
.L_150:
        /*00d8*/ 	.byte	0x03, 0x19
        /*00da*/ 	.short	0x000c


	//----- nvinfo : EIATTR_PARAM_CBANK
	.align		4
        /*00dc*/ 	.byte	0x04, 0x0a
        /*00de*/ 	.short	(.L_152 - .L_151)
	.align		4
.L_151:
        /*00e0*/ 	.word	index@(.nv.constant0._Z8printValPii)
        /*00e4*/ 	.short	0x0380
        /*00e6*/ 	.short	0x000c


	//----- nvinfo : EIATTR_SW_WAR
	.align		4
.L_152:
        /*00e8*/ 	.byte	0x04, 0x36
        /*00ea*/ 	.short	(.L_154 - .L_153)
.L_153:
        /*00ec*/ 	.word	0x00000008
.L_154:


//--------------------- .nv.info._Z12listPrintRawv --------------------------
	.section	.nv.info._Z12listPrintRawv,"",@"SHT_CUDA_INFO"
	.sectionflags	@""
	.align	4


	//----- nvinfo : EIATTR_CUDA_API_VERSION
	.align		4
        /*0000*/ 	.byte	0x04, 0x37
        /*0002*/ 	.short	(.L_156 - .L_155)
.L_155:
        /*0004*/ 	.word	0x00000082


	//----- nvinfo : EIATTR_SPARSE_MMA_MASK
	.align		4
.L_156:
        /*0008*/ 	.byte	0x03, 0x50
        /*000a*/ 	.short	0x0000


	//----- nvinfo : EIATTR_MAXREG_COUNT
	.align		4
        /*000c*/ 	.byte	0x03, 0x1b
        /*000e*/ 	.short	0x00ff


	//----- nvinfo : EIATTR_EXTERNS
	.align		4
        /*0010*/ 	.byte	0x04, 0x0f
        /*0012*/ 	.short	(.L_158 - .L_157)


	//   ....[0]....
	.align		4
.L_157:
        /*0014*/ 	.word	index@(vprintf)


	//----- nvinfo : EIATTR_MERCURY_ISA_VERSION
	.align		4
.L_158:
        /*0018*/ 	.byte	0x03, 0x5f
        /*001a*/ 	.short	0x0101


	//----- nvinfo : EIATTR_VRC_CTA_INIT_COUNT
	.align		4
        /*001c*/ 	.byte	0x02, 0x4a
	.zero		1
	.zero		1


	//----- nvinfo : EIATTR_SYSCALL_OFFSETS
	.align		4
        /*0020*/ 	.byte	0x04, 0x46
        /*0022*/ 	.short	(.L_160 - .L_159)


	//   ....[0]....
.L_159:
        /*0024*/ 	.word	0x000000e0


	//   ....[1]....
        /*0028*/ 	.word	0x000002b0


	//   ....[2]....
        /*002c*/ 	.word	0x00000340


	//   ....[3]....
        /*0030*/ 	.word	0x000003f0


	//   ....[4]....
        /*0034*/ 	.word	0x00000530


	//----- nvinfo : EIATTR_EXIT_INSTR_OFFSETS
	.align		4
.L_160:
        /*0038*/ 	.byte	0x04, 0x1c
        /*003a*/ 	.short	(.L_162 - .L_161)


	//   ....[0]....
.L_161:
        /*003c*/ 	.word	0x00000540


	//----- nvinfo : EIATTR_CRS_STACK_SIZE
	.align		4
.L_162:
        /*0040*/ 	.byte	0x04, 0x1e
        /*0042*/ 	.short	(.L_164 - .L_163)
.L_163:
        /*0044*/ 	.word	0x00000000


	//----- nvinfo : EIATTR_SW_WAR
	.align		4
.L_164:
        /*0048*/ 	.byte	0x04, 0x36
        /*004a*/ 	.short	(.L_166 - .L_165)
.L_165:
        /*004c*/ 	.word	0x00000008
.L_166:


//--------------------- .nv.info._Z9listPrintv    --------------------------
	.section	.nv.info._Z9listPrintv,"",@"SHT_CUDA_INFO"
	.sectionflags	@""
	.align	4


	//----- nvinfo : EIATTR_CUDA_API_VERSION
	.align		4
        /*0000*/ 	.byte	0x04, 0x37
        /*0002*/ 	.short	(.L_168 - .L_167)
.L_167:
        /*0004*/ 	.word	0x00000082


	//----- nvinfo : EIATTR_SPARSE_MMA_MASK
	.align		4
.L_168:
        /*0008*/ 	.byte	0x03, 0x50
        /*000a*/ 	.short	0x0000


	//----- nvinfo : EIATTR_MAXREG_COUNT
	.align		4
        /*000c*/ 	.byte	0x03, 0x1b
        /*000e*/ 	.short	0x00ff


	//----- nvinfo : EIATTR_EXTERNS
	.align		4
        /*0010*/ 	.byte	0x04, 0x0f
        /*0012*/ 	.short	(.L_170 - .L_169)


	//   ....[0]....
	.align		4
.L_169:
        /*0014*/ 	.word	index@(vprintf)


	//----- nvinfo : EIATTR_MERCURY_ISA_VERSION
	.align		4
.L_170:
        /*0018*/ 	.byte	0x03, 0x5f
        /*001a*/ 	.short	0x0101


	//----- nvinfo : EIATTR_VRC_CTA_INIT_COUNT
	.align		4
        /*001c*/ 	.byte	0x02, 0x4a
	.zero		1
	.zero		1


	//----- nvinfo : EIATTR_SYSCALL_OFFSETS
	.align		4
        /*0020*/ 	.byte	0x04, 0x46
        /*0022*/ 	.short	(.L_172 - .L_171)


	//   ....[0]....
.L_171:
        /*0024*/ 	.word	0x000000e0


	//   ....[1]....
        /*0028*/ 	.word	0x00000260


	//   ....[2]....
        /*002c*/ 	.word	0x000002f0


	//   ....[3]....
        /*0030*/ 	.word	0x000003a0


	//   ....[4]....
        /*0034*/ 	.word	0x000004c0


	//----- nvinfo : EIATTR_EXIT_INSTR_OFFSETS
	.align		4
.L_172:
        /*0038*/ 	.byte	0x04, 0x1c
        /*003a*/ 	.short	(.L_174 - .L_173)


	//   ....[0]....
.L_173:
        /*003c*/ 	.word	0x000004d0


	//----- nvinfo : EIATTR_CRS_STACK_SIZE
	.align		4
.L_174:
        /*0040*/ 	.byte	0x04, 0x1e
        /*0042*/ 	.short	(.L_176 - .L_175)
.L_175:
        /*0044*/ 	.word	0x00000000


	//----- nvinfo : EIATTR_SW_WAR
	.align		4
.L_176:
        /*0048*/ 	.byte	0x04, 0x36
        /*004a*/ 	.short	(.L_178 - .L_177)
.L_177:
        /*004c*/ 	.word	0x00000008
.L_178:


//--------------------- .nv.info._Z8addFronti     --------------------------
	.section	.nv.info._Z8addFronti,"",@"SHT_CUDA_INFO"
	.sectionflags	@""
	.align	4


	//----- nvinfo : EIATTR_CUDA_API_VERSION
	.align		4
        /*0000*/ 	.byte	0x04, 0x37
        /*0002*/ 	.short	(.L_180 - .L_179)
.L_179:
        /*0004*/ 	.word	0x00000082


	//----- nvinfo : EIATTR_KPARAM_INFO
	.align		4
.L_180:
        /*0008*/ 	.byte	0x04, 0x17
        /*000a*/ 	.short	(.L_182 - .L_181)
.L_181:
        /*000c*/ 	.word	0x00000000
        /*0010*/ 	.short	0x0000
        /*0012*/ 	.short	0x0000
        /*0014*/ 	.byte	0x00, 0xf0, 0x11, 0x00


	//----- nvinfo : EIATTR_SPARSE_MMA_MASK
	.align		4
.L_182:
        /*0018*/ 	.byte	0x03, 0x50
        /*001a*/ 	.short	0x0000


	//----- nvinfo : EIATTR_MAXREG_COUNT
	.align		4
        /*001c*/ 	.byte	0x03, 0x1b
        /*001e*/ 	.short	0x00ff


	//----- nvinfo : EIATTR_EXTERNS
	.align		4
        /*0020*/ 	.byte	0x04, 0x0f
        /*0022*/ 	.short	(.L_184 - .L_183)


	//   ....[0]....
	.align		4
.L_183:
        /*0024*/ 	.word	index@(malloc)


	//----- nvinfo : EIATTR_MERCURY_ISA_VERSION
	.align		4
.L_184:
        /*0028*/ 	.byte	0x03, 0x5f
        /*002a*/ 	.short	0x0101


	//----- nvinfo : EIATTR_VRC_CTA_INIT_COUNT
	.align		4
        /*002c*/ 	.byte	0x02, 0x4a
	.zero		1
	.zero		1


	//----- nvinfo : EIATTR_SYSCALL_OFFSETS
	.align		4
        /*0030*/ 	.byte	0x04, 0x46
        /*0032*/ 	.short	(.L_186 - .L_185)


	//   ....[0]....
.L_185:
        /*0034*/ 	.word	0x00000070


	//----- nvinfo : EIATTR_EXIT_INSTR_OFFSETS
	.align		4
.L_186:
        /*0038*/ 	.byte	0x04, 0x1c
        /*003a*/ 	.short	(.L_188 - .L_187)


	//   ....[0]....
.L_187:
        /*003c*/ 	.word	0x00000100


	//----- nvinfo : EIATTR_CBANK_PARAM_SIZE
	.align		4
.L_188:
        /*0040*/ 	.byte	0x03, 0x19
        /*0042*/ 	.short	0x0004


	//----- nvinfo : EIATTR_PARAM_CBANK
	.align		4
        /*0044*/ 	.byte	0x04, 0x0a
        /*0046*/ 	.short	(.L_190 - .L_189)
	.align		4
.L_189:
        /*0048*/ 	.word	index@(.nv.constant0._Z8addFronti)
        /*004c*/ 	.short	0x0380
        /*004e*/ 	.short	0x0004


	//----- nvinfo : EIATTR_SW_WAR
	.align		4
.L_190:
        /*0050*/ 	.byte	0x04, 0x36
        /*0052*/ 	.short	(.L_192 - .L_191)
.L_191:
        /*0054*/ 	.word	0x00000008
.L_192:


//--------------------- .nv.info._Z8listInitv     --------------------------
	.section	.nv.info._Z8listInitv,"",@"SHT_CUDA_INFO"
	.sectionflags	@""
	.align	4


	//----- nvinfo : EIATTR_CUDA_API_VERSION
	.align		4
        /*0000*/ 	.byte	0x04, 0x37
        /*0002*/ 	.short	(.L_194 - .L_193)
.L_193:
        /*0004*/ 	.word	0x00000082


	//----- nvinfo : EIATTR_SPARSE_MMA_MASK
	.align		4
.L_194:
        /*0008*/ 	.byte	0x03, 0x50
        /*000a*/ 	.short	0x0000


	//----- nvinfo : EIATTR_MAXREG_COUNT
	.align		4
        /*000c*/ 	.byte	0x03, 0x1b
        /*000e*/ 	.short	0x00ff


	//----- nvinfo : EIATTR_EXTERNS
	.align		4
        /*0010*/ 	.byte	0x04, 0x0f
        /*0012*/ 	.short	(.L_196 - .L_195)


	//   ....[0]....
	.align		4
.L_195:
        /*0014*/ 	.word	index@(malloc)


	//----- nvinfo : EIATTR_MERCURY_ISA_VERSION
	.align		4
.L_196:
        /*0018*/ 	.byte	0x03, 0x5f
        /*001a*/ 	.short	0x0101


	//----- nvinfo : EIATTR_VRC_CTA_INIT_COUNT
	.align		4
        /*001c*/ 	.byte	0x02, 0x4a
	.zero		1
	.zero		1


	//----- nvinfo : EIATTR_SYSCALL_OFFSETS
	.align		4
        /*0020*/ 	.byte	0x04, 0x46
        /*0022*/ 	.short	(.L_198 - .L_197)


	//   ....[0]....
.L_197:
        /*0024*/ 	.word	0x00000070


	//   ....[1]....
        /*0028*/ 	.word	0x00000130


	//----- nvinfo : EIATTR_EXIT_INSTR_OFFSETS
	.align		4
.L_198:
        /*002c*/ 	.byte	0x04, 0x1c
        /*002e*/ 	.short	(.L_200 - .L_199)


	//   ....[0]....
.L_199:
        /*0030*/ 	.word	0x000001a0


	//----- nvinfo : EIATTR_SW_WAR
	.align		4
.L_200:
        /*0034*/ 	.byte	0x04, 0x36
        /*0036*/ 	.short	(.L_202 - .L_201)
.L_201:
        /*0038*/ 	.word	0x00000008
.L_202:


//--------------------- .nv.callgraph             --------------------------
	.section	.nv.callgraph,"",@"SHT_CUDA_CALLGRAPH"
	.align	4
	.sectionentsize	8
	.align		4
        /*0000*/ 	.word	0x00000000
	.align		4
        /*0004*/ 	.word	0xffffffff
	.align		4
        /*0008*/ 	.word	index@(_Z10listRemovePii)
	.align		4
        /*000c*/ 	.word	index@(vprintf)
	.align		4
        /*0010*/ 	.word	index@(_Z10listInsertPiS_i)
	.align		4
        /*0014*/ 	.word	index@(malloc)
	.align		4
        /*0018*/ 	.word	index@(_Z10listInsertPiS_i)
	.align		4
        /*001c*/ 	.word	index@(vprintf)
	.align		4
        /*0020*/ 	.word	index@(_Z12listTraversev)
	.align		4
        /*0024*/ 	.word	index@(vprintf)
	.align		4
        /*0028*/ 	.word	index@(_Z13listSearchOnei)
	.align		4
        /*002c*/ 	.word	index@(vprintf)
	.align		4
        /*0030*/ 	.word	index@(_Z8printValPii)
	.align		4
        /*0034*/ 	.word	index@(vprintf)
	.align		4
        /*0038*/ 	.word	index@(_Z12listPrintRawv)
	.align		4
        /*003c*/ 	.word	index@(vprintf)
	.align		4
        /*0040*/ 	.word	index@(_Z9listPrintv)
	.align		4
        /*0044*/ 	.word	index@(vprintf)
	.align		4
        /*0048*/ 	.word	index@(_Z8addFronti)
	.align		4
        /*004c*/ 	.word	index@(malloc)
	.align		4
        /*0050*/ 	.word	index@(_Z8listInitv)
	.align		4
        /*0054*/ 	.word	index@(malloc)
	.align		4
        /*0058*/ 	.word	0x00000000
	.align		4
        /*005c*/ 	.word	0xfffffffe
	.align		4
        /*0060*/ 	.word	0x00000000
	.align		4
        /*0064*/ 	.word	0xfffffffd
	.align		4
        /*0068*/ 	.word	0x00000000
	.align		4
        /*006c*/ 	.word	0xfffffffc


//--------------------- .nv.constant4             --------------------------
	.section	.nv.constant4,"a",@progbits
	.align	8
	.align		8
.nv.constant4:
        /*0000*/ 	.dword	vprintf
	.align		8
        /*0008*/ 	.dword	head
	.align		8
        /*0010*/ 	.dword	$str
	.align		8
        /*0018*/ 	.dword	$str$1
	.align		8
        /*0020*/ 	.dword	$str$2
	.align		8
        /*0028*/ 	.dword	$str$3
	.align		8
        /*0030*/ 	.dword	$str$4
	.align		8
        /*0038*/ 	.dword	$str$5
	.align		8
        /*0040*/ 	.dword	$str$6
	.align		8
        /*0048*/ 	.dword	$str$7
	.align		8
        /*0050*/ 	.dword	$str$8
	.align		8
        /*0058*/ 	.dword	$str$9
	.align		8
        /*0060*/ 	.dword	$str$10
	.align		8
        /*0068*/ 	.dword	$str$11
	.align		8
        /*0070*/ 	.dword	$str$12
	.align		8
        /*0078*/ 	.dword	$str$13
	.align		8
        /*0080*/ 	.dword	$str$14
	.align		8
        /*0088*/ 	.dword	$str$15
	.align		8
        /*0090*/ 	.dword	malloc


//--------------------- .text._Z10listRemovePii   --------------------------
	.section	.text._Z10listRemovePii,"ax",@progbits
	.align	128
        .global         _Z10listRemovePii
        .type           _Z10listRemovePii,@function
        .size           _Z10listRemovePii,(.L_x_168 - _Z10listRemovePii)
        .other          _Z10listRemovePii,@"STO_CUDA_ENTRY STV_DEFAULT"
_Z10listRemovePii:
.text._Z10listRemovePii:
[----:B------:R-:W0:Y:S01]  /*0000*/  LDC R1, c[0x0][0x37c] ;  /* 0x0000df00ff017b82 */ /* 0x000e220000000800 */
[----:B------:R-:W1:Y:S01]  /*0010*/  S2R R0, SR_TID.X ;  /* 0x0000000000007919 */ /* 0x000e620000002100 */
[----:B------:R-:W2:Y:S06]  /*0020*/  LDCU UR5, c[0x0][0x2fc] ;  /* 0x00005f80ff0577ac */ /* 0x000eac0008000800 */
[----:B------:R-:W1:Y:S01]  /*0030*/  S2UR UR6, SR_CTAID.X ;  /* 0x00000000000679c3 */ /* 0x000e620000002500 */
[----:B0-----:R-:W-:Y:S01]  /*0040*/  VIADD R1, R1, 0xfffffff0 ;  /* 0xfffffff001017836 */ /* 0x001fe20000000000 */
[----:B------:R-:W0:Y:S01]  /*0050*/  LDCU UR7, c[0x0][0x388] ;  /* 0x00007100ff0777ac */ /* 0x000e220008000800 */
[----:B------:R-:W3:Y:S05]  /*0060*/  LDCU UR4, c[0x0][0x2f8] ;  /* 0x00005f00ff0477ac */ /* 0x000eea0008000800 */
[----:B------:R-:W1:Y:S01]  /*0070*/  LDC R5, c[0x0][0x360] ;  /* 0x0000d800ff057b82 */ /* 0x000e620000000800 */
[----:B---3--:R-:W-:-:S05]  /*0080*/  IADD3 R26, P1, PT, R1, UR4, RZ ;  /* 0x00000004011a7c10 */ /* 0x008fca000ff3e0ff */
[----:B--2---:R-:W-:Y:S02]  /*0090*/  IMAD.X R25, RZ, RZ, UR5, P1 ;  /* 0x00000005ff197e24 */ /* 0x004fe400088e06ff */
[----:B-1----:R-:W-:-:S05]  /*00a0*/  IMAD R5, R5, UR6, R0 ;  /* 0x0000000605057c24 */ /* 0x002fca000f8e0200 */
[----:B0-----:R-:W-:-:S13]  /*00b0*/  ISETP.GE.U32.AND P0, PT, R5, UR7, PT ;  /* 0x0000000705007c0c */ /* 0x001fda000bf06070 */
[----:B------:R-:W-:Y:S05]  /*00c0*/  @P0 EXIT ;  /* 0x000000000000094d */ /* 0x000fea0003800000 */
[----:B------:R-:W0:Y:S01]  /*00d0*/  LDC.64 R2, c[0x0][0x380] ;  /* 0x0000e000ff027b82 */ /* 0x000e220000000a00 */
[----:B------:R-:W1:Y:S01]  /*00e0*/  LDCU.64 UR36, c[0x0][0x358] ;  /* 0x00006b00ff2477ac */ /* 0x000e620008000a00 */
[----:B0-----:R-:W-:-:S05]  /*00f0*/  IMAD.WIDE.U32 R2, R5, 0x4, R2 ;  /* 0x0000000405027825 */ /* 0x001fca00078e0002 */
[----:B-1----:R0:W5:Y:S02]  /*0100*/  LDG.E R24, desc[UR36][R2.64] ;  /* 0x0000002402187981 */ /* 0x002164000c1e1900 */
.L_x_33:
[----:B0-----:R-:W-:Y:S01]  /*0110*/  BSSY B10, `(.L_x_0) ;  /* 0x00000d10000a7945 */ /* 0x001fe20003800000 */
.L_x_30:
[----:B------:R-:W-:Y:S01]  /*0120*/  MOV R0, 0x0 ;  /* 0x0000000000007802 */ /* 0x000fe20000000f00 */
[----:B-----5:R1:W-:Y:S01]  /*0130*/  STL [R1], R24 ;  /* 0x0000001801007387 */ /* 0x0203e20000100800 */
[----:B------:R-:W-:Y:S05]  /*0140*/  YIELD ;  /* 0x0000000000007946 */ /* 0x000fea0003800000 */
[----:B0-----:R1:W0:Y:S01]  /*0150*/  LDC.64 R2, c[0x4][R0] ;  /* 0x0100000000027b82 */ /* 0x0012220000000a00 */
[----:B------:R-:W2:Y:S01]  /*0160*/  LDCU.64 UR4, c[0x4][0x30] ;  /* 0x01000600ff0477ac */ /* 0x000ea20008000a00 */
[----:B------:R-:W-:Y:S02]  /*0170*/  IMAD.MOV.U32 R6, RZ, RZ, R26 ;  /* 0x000000ffff067224 */ /* 0x000fe400078e001a */
[----:B------:R-:W-:-:S02]  /*0180*/  IMAD.MOV.U32 R7, RZ, RZ, R25 ;  /* 0x000000ffff077224 */ /* 0x000fc400078e0019 */
[----:B--2---:R-:W-:Y:S02]  /*0190*/  IMAD.U32 R4, RZ, RZ, UR4 ;  /* 0x00000004ff047e24 */ /* 0x004fe4000f8e00ff */
[----:B------:R-:W-:Y:S01]  /*01a0*/  IMAD.U32 R5, RZ, RZ, UR5 ;  /* 0x00000005ff057e24 */ /* 0x000fe2000f8e00ff */
[----:B-1----:R-:W-:Y:S06]  /*01b0*/  BSSY.RECONVERGENT B9, `(.L_x_1) ;  /* 0x00000be000097945 */ /* 0x002fec0003800200 */
[----:B------:R-:W-:-:S07]  /*01c0*/  LEPC R20, `(.L_x_2) ;  /* 0x000000001014794e */ /* 0x000fce0000000000 */
[----:B0-----:R-:W-:Y:S05]  /*01d0*/  CALL.ABS.NOINC R2 ;  /* 0x0000000002007343 */ /* 0x001fea0003c00000 */
.L_x_2:
[----:B------:R-:W0:Y:S02]  /*01e0*/  LDC.64 R22, c[0x4][0x8] ;  /* 0x01000200ff167b82 */ /* 0x000e240000000a00 */
[----:B0-----:R-:W2:Y:S04]  /*01f0*/  LDG.E.64 R22, desc[UR36][R22.64] ;  /* 0x0000002416167981 */ /* 0x001ea8000c1e1b00 */
[----:B--2---:R-:W2:Y:S01]  /*0200*/  LD.E.64 R4, desc[UR36][R22.64+0x8] ;  /* 0x0000082416047980 */ /* 0x004ea2000c101b00 */
[----:B------:R-:W-:Y:S01]  /*0210*/  IADD3 R16, P2, PT, R22, 0x8, RZ ;  /* 0x0000000816107810 */ /* 0x000fe20007f5e0ff */
[----:B------:R-:W-:Y:S05]  /*0220*/  YIELD ;  /* 0x0000000000007946 */ /* 0x000fea0003800000 */
[----:B------:R-:W-:Y:S01]  /*0230*/  BSSY.RECONVERGENT B0, `(.L_x_3) ;  /* 0x000001c000007945 */ /* 0x000fe20003800200 */
[----:B------:R-:W-:Y:S01]  /*0240*/  PLOP3.LUT P0, PT, PT, PT, PT, 0x80, 0x8 ;  /* 0x000000000008781c */ /* 0x000fe20003f0f070 */
[----:B------:R-:W-:Y:S01]  /*0250*/  IMAD.X R17, RZ, RZ, R23, P2 ;  /* 0x000000ffff117224 */ /* 0x000fe200010e0617 */
[----:B--2---:R-:W-:-:S04]  /*0260*/  ISETP.NE.U32.AND P1, PT, R4, RZ, PT ;  /* 0x000000ff0400720c */ /* 0x004fc80003f25070 */
[----:B------:R-:W-:-:S13]  /*0270*/  ISETP.NE.AND.EX P1, PT, R5, RZ, PT, P1 ;  /* 0x000000ff0500720c */ /* 0x000fda0003f25310 */
[----:B------:R-:W-:Y:S05]  /*0280*/  @!P1 BRA `(.L_x_4) ;  /* 0x0000000000589947 */ /* 0x000fea0003800000 */
.L_x_7:
[----:B------:R-:W-:Y:S01]  /*0290*/  LOP3.LUT R0, R4, 0x1, RZ, 0xc0, !PT ;  /* 0x0000000104007812 */ /* 0x000fe200078ec0ff */
[----:B------:R-:W-:Y:S03]  /*02a0*/  BSSY.RELIABLE B1, `(.L_x_5) ;  /* 0x000000b000017945 */ /* 0x000fe60003800100 */
[----:B------:R-:W-:-:S04]  /*02b0*/  ISETP.NE.U32.AND P0, PT, R0, 0x1, PT ;  /* 0x000000010000780c */ /* 0x000fc80003f05070 */
[----:B------:R-:W-:-:S13]  /*02c0*/  ISETP.NE.U32.AND.EX P0, PT, RZ, RZ, PT, P0 ;  /* 0x000000ffff00720c */ /* 0x000fda0003f05100 */
[----:B------:R-:W-:Y:S05]  /*02d0*/  @!P0 BRA `(.L_x_6) ;  /* 0x00000000001c8947 */ /* 0x000fea0003800000 */
[----:B------:R-:W2:Y:S01]  /*02e0*/  LD.E R3, desc[UR36][R22.64] ;  /* 0x0000002416037980 */ /* 0x000ea2000c101900 */
[----:B------:R-:W-:Y:S02]  /*02f0*/  PLOP3.LUT P0, PT, PT, PT, PT, 0x8, 0x80 ;  /* 0x000000000080781c */ /* 0x000fe40003f0e170 */
[----:B--2---:R-:W-:-:S13]  /*0300*/  ISETP.NE.AND P1, PT, R3, R24, PT ;  /* 0x000000180300720c */ /* 0x004fda0003f25270 */
[----:B------:R-:W-:Y:S05]  /*0310*/  @!P1 BREAK.RELIABLE B1 ;  /* 0x0000000000019942 */ /* 0x000fea0003800100 */
[----:B------:R-:W-:Y:S05]  /*0320*/  @!P1 BRA `(.L_x_4) ;  /* 0x0000000000309947 */ /* 0x000fea0003800000 */
[----:B------:R-:W-:Y:S02]  /*0330*/  IMAD.MOV.U32 R18, RZ, RZ, R22 ;  /* 0x000000ffff127224 */ /* 0x000fe400078e0016 */
[----:B------:R-:W-:-:S07]  /*0340*/  IMAD.MOV.U32 R19, RZ, RZ, R23 ;  /* 0x000000ffff137224 */ /* 0x000fce00078e0017 */
.L_x_6:
[----:B------:R-:W-:Y:S05]  /*0350*/  BSYNC.RELIABLE B1 ;  /* 0x0000000000017941 */ /* 0x000fea0003800100 */
.L_x_5:
[----:B------:R-:W-:Y:S01]  /*0360*/  LOP3.LUT R22, R4, 0xfffffffe, RZ, 0xc0, !PT ;  /* 0xfffffffe04167812 */ /* 0x000fe200078ec0ff */
[----:B------:R-:W-:-:S03]  /*0370*/  IMAD.MOV.U32 R23, RZ, RZ, R5 ;  /* 0x000000ffff177224 */ /* 0x000fc600078e0005 */
[----:B------:R-:W-:-:S05]  /*0380*/  IADD3 R16, P0, PT, R22, 0x8, RZ ;  /* 0x0000000816107810 */ /* 0x000fca0007f1e0ff */
[----:B------:R-:W-:Y:S02]  /*0390*/  IMAD.X R17, RZ, RZ, R5, P0 ;  /* 0x000000ffff117224 */ /* 0x000fe400000e0605 */
[----:B------:R-:W2:Y:S02]  /*03a0*/  LD.E.64 R4, desc[UR36][R22.64+0x8] ;  /* 0x0000082416047980 */ /* 0x000ea4000c101b00 */
[----:B--2---:R-:W-:-:S04]  /*03b0*/  ISETP.NE.U32.AND P0, PT, R4, RZ, PT ;  /* 0x000000ff0400720c */ /* 0x004fc80003f05070 */
[----:B------:R-:W-:-:S13]  /*03c0*/  ISETP.NE.AND.EX P0, PT, R5, RZ, PT, P0 ;  /* 0x000000ff0500720c */ /* 0x000fda0003f05300 */
[----:B------:R-:W-:Y:S05]  /*03d0*/  @P0 BRA `(.L_x_7) ;  /* 0xfffffffc00ac0947 */ /* 0x000fea000383ffff */
[----:B------:R-:W-:-:S13]  /*03e0*/  PLOP3.LUT P0, PT, PT, PT, PT, 0x80, 0x8 ;  /* 0x000000000008781c */ /* 0x000fda0003f0f070 */
.L_x_4:
[----:B------:R-:W-:Y:S05]  /*03f0*/  BSYNC.RECONVERGENT B0 ;  /* 0x0000000000007941 */ /* 0x000fea0003800200 */
.L_x_3:
[----:B------:R-:W-:Y:S04]  /*0400*/  BSSY.RECONVERGENT B6, `(.L_x_8) ;  /* 0x0000029000067945 */ /* 0x000fe80003800200 */
[----:B------:R-:W-:Y:S05]  /*0410*/  @!P0 BRA `(.L_x_9) ;  /* 0x00000000005c8947 */ /* 0x000fea0003800000 */
[----:B------:R-:W-:Y:S01]  /*0420*/  MOV R2, 0x0 ;  /* 0x0000000000027802 */ /* 0x000fe20000000f00 */
[----:B------:R0:W-:Y:S01]  /*0430*/  STL [R1], R24 ;  /* 0x0000001801007387 */ /* 0x0001e20000100800 */
[----:B------:R-:W1:Y:S01]  /*0440*/  LDCU.64 UR4, c[0x4][0x38] ;  /* 0x01000700ff0477ac */ /* 0x000e620008000a00 */
[----:B------:R-:W-:Y:S01]  /*0450*/  IMAD.MOV.U32 R6, RZ, RZ, R26 ;  /* 0x000000ffff067224 */ /* 0x000fe200078e001a */
[----:B------:R0:W2:Y:S01]  /*0460*/  LDC.64 R8, c[0x4][R2] ;  /* 0x0100000002087b82 */ /* 0x0000a20000000a00 */
[----:B------:R-:W-:Y:S02]  /*0470*/  IMAD.MOV.U32 R7, RZ, RZ, R25 ;  /* 0x000000ffff077224 */ /* 0x000fe400078e0019 */
[----:B-1----:R-:W-:Y:S02]  /*0480*/  IMAD.U32 R4, RZ, RZ, UR4 ;  /* 0x00000004ff047e24 */ /* 0x002fe4000f8e00ff */
[----:B0-----:R-:W-:-:S07]  /*0490*/  IMAD.U32 R5, RZ, RZ, UR5 ;  /* 0x00000005ff057e24 */ /* 0x001fce000f8e00ff */
[----:B------:R-:W-:-:S07]  /*04a0*/  LEPC R20, `(.L_x_10) ;  /* 0x000000001014794e */ /* 0x000fce0000000000 */
[----:B--2---:R-:W-:Y:S05]  /*04b0*/  CALL.ABS.NOINC R8 ;  /* 0x0000000008007343 */ /* 0x004fea0003c00000 */
.L_x_10:
[----:B------:R-:W2:Y:S01]  /*04c0*/  LD.E.64 R10, desc[UR36][R18.64+0x8] ;  /* 0x00000824120a7980 */ /* 0x000ea2000c101b00 */
[----:B------:R-:W0:Y:S03]  /*04d0*/  LDCU.64 UR4, c[0x4][0x40] ;  /* 0x01000800ff0477ac */ /* 0x000e260008000a00 */
[----:B------:R-:W3:Y:S04]  /*04e0*/  LD.E R8, desc[UR36][R18.64] ;  /* 0x0000002412087980 */ /* 0x000ee8000c101900 */
[----:B--2---:R-:W3:Y:S01]  /*04f0*/  LD.E R9, desc[UR36][R10.64] ;  /* 0x000000240a097980 */ /* 0x004ee2000c101900 */
[----:B------:R-:W1:Y:S01]  /*0500*/  LDC.64 R2, c[0x4][R2] ;  /* 0x0100000002027b82 */ /* 0x000e620000000a00 */
[----:B0-----:R-:W-:-:S02]  /*0510*/  IMAD.U32 R4, RZ, RZ, UR4 ;  /* 0x00000004ff047e24 */ /* 0x001fc4000f8e00ff */
[----:B------:R-:W-:Y:S02]  /*0520*/  IMAD.U32 R5, RZ, RZ, UR5 ;  /* 0x00000005ff057e24 */ /* 0x000fe4000f8e00ff */
[----:B------:R-:W-:Y:S02]  /*0530*/  IMAD.MOV.U32 R6, RZ, RZ, R26 ;  /* 0x000000ffff067224 */ /* 0x000fe400078e001a */
[----:B------:R-:W-:Y:S01]  /*0540*/  IMAD.MOV.U32 R7, RZ, RZ, R25 ;  /* 0x000000ffff077224 */ /* 0x000fe200078e0019 */
[----:B-1-3--:R0:W-:Y:S06]  /*0550*/  STL.64 [R1], R8 ;  /* 0x0000000801007387 */ /* 0x00a1ec0000100a00 */
[----:B------:R-:W-:-:S07]  /*0560*/  LEPC R20, `(.L_x_11) ;  /* 0x000000001014794e */ /* 0x000fce0000000000 */
[----:B0-----:R-:W-:Y:S05]  /*0570*/  CALL.ABS.NOINC R2 ;  /* 0x0000000002007343 */ /* 0x001fea0003c00000 */
.L_x_11:
[----:B------:R-:W-:Y:S05]  /*0580*/  BRA `(.L_x_12) ;  /* 0x0000000000407947 */ /* 0x000fea0003800000 */
.L_x_9:
[----:B------:R-:W-:Y:S02]  /*0590*/  IMAD.MOV.U32 R2, RZ, RZ, R22 ;  /* 0x000000ffff027224 */ /* 0x000fe400078e0016 */
[--C-:B------:R-:W-:Y:S01]  /*05a0*/  IMAD.MOV.U32 R3, RZ, RZ, R23.reuse ;  /* 0x000000ffff037224 */ /* 0x100fe200078e0017 */
[----:B------:R-:W-:Y:S01]  /*05b0*/  MOV R10, 0x0 ;  /* 0x00000000000a7802 */ /* 0x000fe20000000f00 */
[----:B------:R-:W0:Y:S03]  /*05c0*/  LDCU.64 UR4, c[0x4][0x48] ;  /* 0x01000900ff0477ac */ /* 0x000e260008000a00 */
[----:B------:R-:W2:Y:S01]  /*05d0*/  LD.E R0, desc[UR36][R2.64] ;  /* 0x0000002402007980 */ /* 0x000ea2000c101900 */
[----:B------:R-:W-:Y:S01]  /*05e0*/  LOP3.LUT R8, R22, 0xfffffffe, RZ, 0xc0, !PT ;  /* 0xfffffffe16087812 */ /* 0x000fe200078ec0ff */
[----:B------:R-:W-:Y:S01]  /*05f0*/  IMAD.MOV.U32 R9, RZ, RZ, R23 ;  /* 0x000000ffff097224 */ /* 0x000fe200078e0017 */
[----:B------:R-:W1:Y:S01]  /*0600*/  LDC.64 R10, c[0x4][R10] ;  /* 0x010000000a0a7b82 */ /* 0x000e620000000a00 */
[----:B------:R-:W-:-:S02]  /*0610*/  IMAD.MOV.U32 R6, RZ, RZ, R26 ;  /* 0x000000ffff067224 */ /* 0x000fc400078e001a */
[----:B------:R-:W-:Y:S01]  /*0620*/  IMAD.MOV.U32 R7, RZ, RZ, R25 ;  /* 0x000000ffff077224 */ /* 0x000fe200078e0019 */
[----:B------:R3:W-:Y:S01]  /*0630*/  STL.64 [R1+0x8], R8 ;  /* 0x0000080801007387 */ /* 0x0007e20000100a00 */
[----:B0-----:R-:W-:Y:S02]  /*0640*/  IMAD.U32 R4, RZ, RZ, UR4 ;  /* 0x00000004ff047e24 */ /* 0x001fe4000f8e00ff */
[----:B------:R-:W-:Y:S01]  /*0650*/  IMAD.U32 R5, RZ, RZ, UR5 ;  /* 0x00000005ff057e24 */ /* 0x000fe2000f8e00ff */
[----:B-12---:R3:W-:Y:S06]  /*0660*/  STL [R1], R0 ;  /* 0x0000000001007387 */ /* 0x0067ec0000100800 */
[----:B------:R-:W-:-:S07]  /*0670*/  LEPC R20, `(.L_x_12) ;  /* 0x000000001014794e */ /* 0x000fce0000000000 */
[----:B---3--:R-:W-:Y:S05]  /*0680*/  CALL.ABS.NOINC R10 ;  /* 0x000000000a007343 */ /* 0x008fea0003c00000 */
.L_x_12:
[----:B------:R-:W-:Y:S05]  /*0690*/  BSYNC.RECONVERGENT B6 ;  /* 0x0000000000067941 */ /* 0x000fea0003800200 */
.L_x_8:
[----:B------:R-:W2:Y:S01]  /*06a0*/  LD.E.64 R2, desc[UR36][R18.64+0x8] ;  /* 0x0000082412027980 */ /* 0x000ea2000c101b00 */
[----:B------:R-:W-:Y:S01]  /*06b0*/  BSSY.RELIABLE B8, `(.L_x_13) ;  /* 0x0000064000087945 */ /* 0x000fe20003800100 */
[----:B--2---:R-:W-:-:S04]  /*06c0*/  ISETP.NE.U32.AND P0, PT, R2, R22, PT ;  /* 0x000000160200720c */ /* 0x004fc80003f05070 */
[----:B------:R-:W-:-:S13]  /*06d0*/  ISETP.NE.AND.EX P0, PT, R3, R23, PT, P0 ;  /* 0x000000170300720c */ /* 0x000fda0003f05300 */
[----:B------:R-:W-:Y:S05]  /*06e0*/  @!P0 BRA `(.L_x_14) ;  /* 0x0000000400588947 */ /* 0x000fea0003800000 */
[----:B------:R-:W-:Y:S01]  /*06f0*/  LOP3.LUT R11, R2, 0xfffffffe, RZ, 0xc0, !PT ;  /* 0xfffffffe020b7812 */ /* 0x000fe200078ec0ff */
[----:B------:R-:W-:Y:S04]  /*0700*/  BSSY.RECONVERGENT B7, `(.L_x_15) ;  /* 0x0000053000077945 */ /* 0x000fe80003800200 */
[----:B------:R-:W-:Y:S01]  /*0710*/  BSSY.RELIABLE B0, `(.L_x_16) ;  /* 0x0000015000007945 */ /* 0x000fe20003800100 */
[----:B------:R-:W-:-:S04]  /*0720*/  ISETP.NE.U32.AND P0, PT, R22, R11, PT ;  /* 0x0000000b1600720c */ /* 0x000fc80003f05070 */
[----:B------:R-:W-:-:S13]  /*0730*/  ISETP.NE.AND.EX P0, PT, R23, R3, PT, P0 ;  /* 0x000000031700720c */ /* 0x000fda0003f05300 */
[----:B------:R-:W-:Y:S05]  /*0740*/  @P0 BRA `(.L_x_17) ;  /* 0x0000000000440947 */ /* 0x000fea0003800000 */
[----:B------:R-:W-:Y:S01]  /*0750*/  BSSY.RECONVERGENT B1, `(.L_x_18) ;  /* 0x000000d000017945 */ /* 0x000fe20003800200 */
[----:B------:R-:W-:Y:S02]  /*0760*/  IMAD.MOV.U32 R0, RZ, RZ, RZ ;  /* 0x000000ffff007224 */ /* 0x000fe400078e00ff */
[----:B------:R-:W-:Y:S02]  /*0770*/  IMAD.MOV.U32 R4, RZ, RZ, R11 ;  /* 0x000000ffff047224 */ /* 0x000fe400078e000b */
[----:B------:R-:W-:-:S07]  /*0780*/  IMAD.MOV.U32 R5, RZ, RZ, R3 ;  /* 0x000000ffff057224 */ /* 0x000fce00078e0003 */
.L_x_19:
[----:B------:R-:W2:Y:S02]  /*0790*/  LD.E.64 R4, desc[UR36][R4.64+0x8] ;  /* 0x0000082404047980 */ /* 0x000ea4000c101b00 */
[C---:B--2---:R-:W-:Y:S02]  /*07a0*/  LOP3.LUT R6, R4.reuse, 0x1, RZ, 0xc0, !PT ;  /* 0x0000000104067812 */ /* 0x044fe400078ec0ff */
[----:B------:R-:W-:Y:S02]  /*07b0*/  LOP3.LUT R4, R4, 0xfffffffe, RZ, 0xc0, !PT ;  /* 0xfffffffe04047812 */ /* 0x000fe400078ec0ff */
[----:B------:R-:W-:Y:S02]  /*07c0*/  ISETP.NE.U32.AND P0, PT, R6, 0x1, PT ;  /* 0x000000010600780c */ /* 0x000fe40003f05070 */
[----:B------:R-:W-:Y:S02]  /*07d0*/  ISETP.NE.U32.AND P1, PT, R22, R4, PT ;  /* 0x000000041600720c */ /* 0x000fe40003f25070 */
[----:B------:R-:W-:-:S02]  /*07e0*/  ISETP.NE.U32.AND.EX P0, PT, RZ, RZ, PT, P0 ;  /* 0x000000ffff00720c */ /* 0x000fc40003f05100 */
[----:B------:R-:W-:Y:S02]  /*07f0*/  ISETP.NE.AND.EX P1, PT, R23, R5, PT, P1 ;  /* 0x000000051700720c */ /* 0x000fe40003f25310 */
[----:B------:R-:W-:-:S11]  /*0800*/  SEL R0, R0, 0x1, !P0 ;  /* 0x0000000100007807 */ /* 0x000fd60004000000 */
[----:B------:R-:W-:Y:S05]  /*0810*/  @!P1 BRA `(.L_x_19) ;  /* 0xfffffffc00dc9947 */ /* 0x000fea000383ffff */
[----:B------:R-:W-:Y:S05]  /*0820*/  BSYNC.RECONVERGENT B1 ;  /* 0x0000000000017941 */ /* 0x000fea0003800200 */
.L_x_18:
[----:B------:R-:W-:-:S13]  /*0830*/  ISETP.NE.AND P0, PT, R0, RZ, PT ;  /* 0x000000ff0000720c */ /* 0x000fda0003f05270 */
[----:B------:R-:W-:Y:S05]  /*0840*/  @P0 BREAK.RELIABLE B0 ;  /* 0x0000000000000942 */ /* 0x000fea0003800100 */
[----:B------:R-:W-:Y:S05]  /*0850*/  @P0 BRA `(.L_x_20) ;  /* 0x0000000000f40947 */ /* 0x000fea0003800000 */
.L_x_17:
[----:B------:R-:W-:Y:S05]  /*0860*/  BSYNC.RELIABLE B0 ;  /* 0x0000000000007941 */ /* 0x000fea0003800100 */
.L_x_16:
[----:B------:R-:W-:Y:S02]  /*0870*/  IMAD.MOV.U32 R6, RZ, RZ, R22 ;  /* 0x000000ffff067224 */ /* 0x000fe400078e0016 */
[----:B------:R-:W-:Y:S02]  /*0880*/  IMAD.MOV.U32 R7, RZ, RZ, R23 ;  /* 0x000000ffff077224 */ /* 0x000fe400078e0017 */
[----:B------:R-:W-:Y:S02]  /*0890*/  IMAD.MOV.U32 R4, RZ, RZ, R11 ;  /* 0x000000ffff047224 */ /* 0x000fe400078e000b */
[----:B------:R-:W-:-:S05]  /*08a0*/  IMAD.MOV.U32 R5, RZ, RZ, R3 ;  /* 0x000000ffff057224 */ /* 0x000fca00078e0003 */
[----:B------:R0:W2:Y:S01]  /*08b0*/  ATOM.E.CAS.64.STRONG.GPU P0, R6, [R18+0x8], R4, R6 ;  /* 0x000008041206738b */ /* 0x0000a2000010e506 */
[----:B------:R-:W-:Y:S01]  /*08c0*/  BSSY.RECONVERGENT B0, `(.L_x_21) ;  /* 0x000000a000007945 */ /* 0x000fe20003800200 */
[----:B--2---:R-:W-:Y:S02]  /*08d0*/  IMAD.MOV.U32 R8, RZ, RZ, R6 ;  /* 0x000000ffff087224 */ /* 0x004fe400078e0006 */
[----:B------:R-:W-:Y:S01]  /*08e0*/  IMAD.MOV.U32 R9, RZ, RZ, R7 ;  /* 0x000000ffff097224 */ /* 0x000fe200078e0007 */
[----:B0-----:R-:W-:Y:S06]  /*08f0*/  @P0 BRA `(.L_x_22) ;  /* 0x0000000000180947 */ /* 0x001fec0003800000 */
[----:B------:R-:W2:Y:S02]  /*0900*/  LD.E.64 R8, [R18+0x8] ;  /* 0x0000000812087980 */ /* 0x000ea40000100b00 */
[----:B--2---:R-:W-:-:S04]  /*0910*/  ISETP.EQ.U32.AND P0, PT, R8, R11, PT ;  /* 0x0000000b0800720c */ /* 0x004fc80003f02070 */
[----:B------:R-:W-:-:S04]  /*0920*/  ISETP.EQ.U32.AND.EX P0, PT, R9, R3, PT, P0 ;  /* 0x000000030900720c */ /* 0x000fc80003f02100 */
[----:B------:R-:W-:Y:S02]  /*0930*/  SEL R2, R22, R8, P0 ;  /* 0x0000000816027207 */ /* 0x000fe40000000000 */
[----:B------:R-:W-:-:S05]  /*0940*/  SEL R3, R23, R9, P0 ;  /* 0x0000000917037207 */ /* 0x000fca0000000000 */
[----:B------:R0:W-:Y:S02]  /*0950*/  ST.E.64 [R18+0x8], R2 ;  /* 0x0000000812007385 */ /* 0x0001e40000100b02 */
.L_x_22:
[----:B------:R-:W-:Y:S05]  /*0960*/  BSYNC.RECONVERGENT B0 ;  /* 0x0000000000007941 */ /* 0x000fea0003800200 */
.L_x_21:
[----:B0-----:R-:W2:Y:S02]  /*0970*/  LD.E.64 R2, desc[UR36][R18.64+0x8] ;  /* 0x0000082412027980 */ /* 0x001ea4000c101b00 */
[----:B--2---:R-:W-:-:S04]  /*0980*/  LOP3.LUT R5, R2, 0xfffffffe, RZ, 0xc0, !PT ;  /* 0xfffffffe02057812 */ /* 0x004fc800078ec0ff */
[----:B------:R-:W-:-:S04]  /*0990*/  ISETP.NE.U32.AND P0, PT, R8, R5, PT ;  /* 0x000000050800720c */ /* 0x000fc80003f05070 */
[----:B------:R-:W-:-:S13]  /*09a0*/  ISETP.NE.AND.EX P0, PT, R9, R3, PT, P0 ;  /* 0x000000030900720c */ /* 0x000fda0003f05300 */
[----:B------:R-:W-:Y:S05]  /*09b0*/  @!P0 BRA `(.L_x_20) ;  /* 0x00000000009c8947 */ /* 0x000fea0003800000 */
[----:B------:R-:W-:Y:S01]  /*09c0*/  ISETP.NE.U32.AND P0, PT, R8, RZ, PT ;  /* 0x000000ff0800720c */ /* 0x000fe20003f05070 */
[----:B------:R-:W-:Y:S03]  /*09d0*/  BSSY.RECONVERGENT B6, `(.L_x_23) ;  /* 0x0000019000067945 */ /* 0x000fe60003800200 */
[----:B------:R-:W-:-:S13]  /*09e0*/  ISETP.NE.AND.EX P0, PT, R9, RZ, PT, P0 ;  /* 0x000000ff0900720c */ /* 0x000fda0003f05300 */
[----:B------:R-:W-:Y:S05]  /*09f0*/  @P0 BRA `(.L_x_24) ;  /* 0x0000000000240947 */ /* 0x000fea0003800000 */
[----:B------:R-:W-:Y:S01]  /*0a00*/  MOV R0, 0x0 ;  /* 0x0000000000007802 */ /* 0x000fe20000000f00 */
[----:B------:R-:W0:Y:S01]  /*0a10*/  LDCU.64 UR4, c[0x4][0x58] ;  /* 0x01000b00ff0477ac */ /* 0x000e220008000a00 */
[----:B------:R-:W-:Y:S02]  /*0a20*/  CS2R R6, SRZ ;  /* 0x0000000000067805 */ /* 0x000fe4000001ff00 */
[----:B------:R1:W2:Y:S01]  /*0a30*/  LDC.64 R2, c[0x4][R0] ;  /* 0x0100000000027b82 */ /* 0x0002a20000000a00 */
[----:B0-----:R-:W-:Y:S02]  /*0a40*/  IMAD.U32 R4, RZ, RZ, UR4 ;  /* 0x00000004ff047e24 */ /* 0x001fe4000f8e00ff */
[----:B-1----:R-:W-:-:S07]  /*0a50*/  IMAD.U32 R5, RZ, RZ, UR5 ;  /* 0x00000005ff057e24 */ /* 0x002fce000f8e00ff */
[----:B------:R-:W-:-:S07]  /*0a60*/  LEPC R20, `(.L_x_25) ;  /* 0x000000001014794e */ /* 0x000fce0000000000 */
[----:B--2---:R-:W-:Y:S05]  /*0a70*/  CALL.ABS.NOINC R2 ;  /* 0x0000000002007343 */ /* 0x004fea0003c00000 */
.L_x_25:
[----:B------:R-:W-:Y:S05]  /*0a80*/  BRA `(.L_x_26) ;  /* 0x0000000000347947 */ /* 0x000fea0003800000 */
.L_x_24:
[----:B------:R-:W-:Y:S02]  /*0a90*/  IMAD.MOV.U32 R2, RZ, RZ, R8 ;  /* 0x000000ffff027224 */ /* 0x000fe400078e0008 */
[----:B------:R-:W-:Y:S01]  /*0aa0*/  IMAD.MOV.U32 R3, RZ, RZ, R9 ;  /* 0x000000ffff037224 */ /* 0x000fe200078e0009 */
[----:B------:R-:W0:Y:S04]  /*0ab0*/  LDCU.64 UR4, c[0x4][0x60] ;  /* 0x01000c00ff0477ac */ /* 0x000e280008000a00 */
[----:B------:R-:W2:Y:S01]  /*0ac0*/  LD.E R0, desc[UR36][R2.64] ;  /* 0x0000002402007980 */ /* 0x000ea2000c101900 */
[----:B------:R-:W-:Y:S01]  /*0ad0*/  MOV R8, 0x0 ;  /* 0x0000000000087802 */ /* 0x000fe20000000f00 */
[----:B------:R-:W-:Y:S02]  /*0ae0*/  IMAD.MOV.U32 R6, RZ, RZ, R26 ;  /* 0x000000ffff067224 */ /* 0x000fe400078e001a */
[----:B------:R-:W-:-:S03]  /*0af0*/  IMAD.MOV.U32 R7, RZ, RZ, R25 ;  /* 0x000000ffff077224 */ /* 0x000fc600078e0019 */
[----:B------:R-:W1:Y:S01]  /*0b00*/  LDC.64 R8, c[0x4][R8] ;  /* 0x0100000008087b82 */ /* 0x000e620000000a00 */
[----:B0-----:R-:W-:Y:S02]  /*0b10*/  IMAD.U32 R4, RZ, RZ, UR4 ;  /* 0x00000004ff047e24 */ /* 0x001fe4000f8e00ff */
[----:B------:R-:W-:Y:S01]  /*0b20*/  IMAD.U32 R5, RZ, RZ, UR5 ;  /* 0x00000005ff057e24 */ /* 0x000fe2000f8e00ff */
[----:B-12---:R0:W-:Y:S06]  /*0b30*/  STL [R1], R0 ;  /* 0x0000000001007387 */ /* 0x0061ec0000100800 */
[----:B------:R-:W-:-:S07]  /*0b40*/  LEPC R20, `(.L_x_26) ;  /* 0x000000001014794e */ /* 0x000fce0000000000 */
[----:B0-----:R-:W-:Y:S05]  /*0b50*/  CALL.ABS.NOINC R8 ;  /* 0x0000000008007343 */ /* 0x001fea0003c00000 */
.L_x_26:
[----:B------:R-:W-:Y:S05]  /*0b60*/  BSYNC.RECONVERGENT B6 ;  /* 0x0000000000067941 */ /* 0x000fea0003800200 */
.L_x_23:
[----:B------:R-:W2:Y:S02]  /*0b70*/  LD.E.64 R2, desc[UR36][R18.64+0x8] ;  /* 0x0000082412027980 */ /* 0x000ea4000c101b00 */
[----:B--2---:R-:W-:-:S04]  /*0b80*/  ISETP.NE.U32.AND P0, PT, R2, RZ, PT ;  /* 0x000000ff0200720c */ /* 0x004fc80003f05070 */
        /* <DEDUP_REMOVED lines=10> */
.L_x_20:
[----:B------:R-:W-:Y:S05]  /*0c30*/  BSYNC.RECONVERGENT B7 ;  /* 0x0000000000077941 */ /* 0x000fea0003800200 */
.L_x_15:
[----:B------:R-:W-:Y:S05]  /*0c40*/  BRA `(.L_x_27) ;  /* 0x0000000000287947 */ /* 0x000fea0003800000 */
.L_x_14:
[----:B------:R-:W2:Y:S02]  /*0c50*/  LD.E.64 R2, desc[UR36][R16.64] ;  /* 0x0000002410027980 */ /* 0x000ea4000c101b00 */
[----:B--2---:R-:W-:-:S04]  /*0c60*/  ISETP.NE.U32.AND P0, PT, R2, RZ, PT ;  /* 0x000000ff0200720c */ /* 0x004fc80003f05070 */
[----:B------:R-:W-:-:S13]  /*0c70*/  ISETP.NE.AND.EX P0, PT, R3, RZ, PT, P0 ;  /* 0x000000ff0300720c */ /* 0x000fda0003f05300 */
[----:B------:R-:W-:Y:S05]  /*0c80*/  @!P0 BREAK.RELIABLE B8 ;  /* 0x0000000000088942 */ /* 0x000fea0003800100 */
[----:B------:R-:W-:Y:S05]  /*0c90*/  @!P0 BRA `(.L_x_28) ;  /* 0x00000000001c8947 */ /* 0x000fea0003800000 */
[----:B------:R-:W-:-:S04]  /*0ca0*/  LOP3.LUT R2, R2, 0x1, RZ, 0xc0, !PT ;  /* 0x0000000102027812 */ /* 0x000fc800078ec0ff */
[----:B------:R-:W-:-:S04]  /*0cb0*/  ISETP.NE.U32.AND P0, PT, R2, 0x1, PT ;  /* 0x000000010200780c */ /* 0x000fc80003f05070 */
[----:B------:R-:W-:-:S13]  /*0cc0*/  ISETP.NE.U32.AND.EX P0, PT, RZ, RZ, PT, P0 ;  /* 0x000000ffff00720c */ /* 0x000fda0003f05100 */
[----:B------:R-:W-:Y:S05]  /*0cd0*/  @P0 BREAK.RELIABLE B8 ;  /* 0x0000000000080942 */ /* 0x000fea0003800100 */
[----:B------:R-:W-:Y:S05]  /*0ce0*/  @P0 BRA `(.L_x_29) ;  /* 0x0000000000280947 */ /* 0x000fea0003800000 */
.L_x_27:
[----:B------:R-:W-:Y:S05]  /*0cf0*/  BSYNC.RELIABLE B8 ;  /* 0x0000000000087941 */ /* 0x000fea0003800100 */
.L_x_13:
[----:B------:R-:W-:Y:S05]  /*0d00*/  BRA `(.L_x_2) ;  /* 0xfffffff400347947 */ /* 0x000fea000383ffff */
.L_x_28:
        /* <DEDUP_REMOVED lines=8> */
.L_x_29:
[----:B------:R-:W-:Y:S05]  /*0d90*/  BSYNC.RECONVERGENT B9 ;  /* 0x0000000000097941 */ /* 0x000fea0003800200 */
.L_x_1:
[----:B------:R-:W2:Y:S02]  /*0da0*/  LD.E R23, desc[UR36][R22.64] ;  /* 0x0000002416177980 */ /* 0x000ea4000c101900 */
[----:B--2---:R-:W-:-:S13]  /*0db0*/  ISETP.NE.AND P0, PT, R23, R24, PT ;  /* 0x000000181700720c */ /* 0x004fda0003f05270 */
[----:B------:R-:W-:Y:S05]  /*0dc0*/  @P0 EXIT ;  /* 0x000000000000094d */ /* 0x000fea0003800000 */
[----:B------:R-:W2:Y:S02]  /*0dd0*/  LD.E.64 R4, desc[UR36][R16.64] ;  /* 0x0000002410047980 */ /* 0x000ea4000c101b00 */
[----:B--2---:R-:W-:-:S04]  /*0de0*/  LOP3.LUT R0, R4, 0x1, RZ, 0xc0, !PT ;  /* 0x0000000104007812 */ /* 0x004fc800078ec0ff */
[----:B------:R-:W-:-:S04]  /*0df0*/  ISETP.NE.U32.AND P0, PT, R0, 0x1, PT ;  /* 0x000000010000780c */ /* 0x000fc80003f05070 */
[----:B------:R-:W-:-:S13]  /*0e00*/  ISETP.NE.U32.AND.EX P0, PT, RZ, RZ, PT, P0 ;  /* 0x000000ffff00720c */ /* 0x000fda0003f05100 */
[----:B------:R-:W-:Y:S05]  /*0e10*/  @!P0 BRA `(.L_x_30) ;  /* 0xfffffff000c08947 */ /* 0x000fea000383ffff */
[----:B------:R-:W-:Y:S05]  /*0e20*/  BSYNC B10 ;  /* 0x00000000000a7941 */ /* 0x000fea0003800000 */
.L_x_0:
[----:B------:R-:W-:Y:S01]  /*0e30*/  LOP3.LUT R6, R4, 0x1, RZ, 0xfc, !PT ;  /* 0x0000000104067812 */ /* 0x000fe200078efcff */
[----:B------:R-:W-:-:S05]  /*0e40*/  IMAD.MOV.U32 R7, RZ, RZ, R5 ;  /* 0x000000ffff077224 */ /* 0x000fca00078e0005 */
[----:B------:R0:W2:Y:S01]  /*0e50*/  ATOM.E.CAS.64.STRONG.GPU P0, R2, [R16], R4, R6 ;  /* 0x000000041002738b */ /* 0x0000a2000010e506 */
[----:B------:R-:W-:Y:S01]  /*0e60*/  BSSY.RECONVERGENT B0, `(.L_x_31) ;  /* 0x000000a000007945 */ /* 0x000fe20003800200 */
[----:B--2---:R-:W-:Y:S02]  /*0e70*/  IMAD.MOV.U32 R8, RZ, RZ, R2 ;  /* 0x000000ffff087224 */ /* 0x004fe400078e0002 */
[----:B------:R-:W-:Y:S01]  /*0e80*/  IMAD.MOV.U32 R9, RZ, RZ, R3 ;  /* 0x000000ffff097224 */ /* 0x000fe200078e0003 */
[----:B0-----:R-:W-:Y:S06]  /*0e90*/  @P0 BRA `(.L_x_32) ;  /* 0x0000000000180947 */ /* 0x001fec0003800000 */
[----:B------:R-:W2:Y:S02]  /*0ea0*/  LD.E.64 R8, [R16] ;  /* 0x0000000010087980 */ /* 0x000ea40000100b00 */
[----:B--2---:R-:W-:-:S04]  /*0eb0*/  ISETP.EQ.U32.AND P0, PT, R8, R4, PT ;  /* 0x000000040800720c */ /* 0x004fc80003f02070 */
[----:B------:R-:W-:-:S04]  /*0ec0*/  ISETP.EQ.U32.AND.EX P0, PT, R9, R5, PT, P0 ;  /* 0x000000050900720c */ /* 0x000fc80003f02100 */
[----:B------:R-:W-:Y:S02]  /*0ed0*/  SEL R2, R6, R8, P0 ;  /* 0x0000000806027207 */ /* 0x000fe40000000000 */
[----:B------:R-:W-:-:S05]  /*0ee0*/  SEL R3, R5, R9, P0 ;  /* 0x0000000905037207 */ /* 0x000fca0000000000 */
[----:B------:R0:W-:Y:S02]  /*0ef0*/  ST.E.64 [R16], R2 ;  /* 0x0000000010007385 */ /* 0x0001e40000100b02 */
.L_x_32:
[----:B------:R-:W-:Y:S05]  /*0f00*/  BSYNC.RECONVERGENT B0 ;  /* 0x0000000000007941 */ /* 0x000fea0003800200 */
.L_x_31:
[----:B------:R-:W-:-:S04]  /*0f10*/  ISETP.NE.U32.AND P0, PT, R4, R8, PT ;  /* 0x000000080400720c */ /* 0x000fc80003f05070 */
[----:B------:R-:W-:-:S13]  /*0f20*/  ISETP.NE.AND.EX P0, PT, R5, R9, PT, P0 ;  /* 0x000000090500720c */ /* 0x000fda0003f05300 */
[----:B------:R-:W-:Y:S05]  /*0f30*/  @P0 BRA `(.L_x_33) ;  /* 0xfffffff000740947 */ /* 0x000fea000383ffff */
[----:B------:R-:W-:Y:S05]  /*0f40*/  EXIT ;  /* 0x000000000000794d */ /* 0x000fea0003800000 */
.L_x_34:
[----:B------:R-:W-:-:S00]  /*0f50*/  BRA `(.L_x_34) ;  /* 0xfffffffc00fc7947 */ /* 0x000fc0000383ffff */
[----:B------:R-:W-:-:S00]  /*0f60*/  NOP ;  /* 0x0000000000007918 */ /* 0x000fc00000000000 */
        /* <DEDUP_REMOVED lines=9> */
.L_x_168:


//--------------------- .text._Z10listInsertPiS_i --------------------------
	.section	.text._Z10listInsertPiS_i,"ax",@progbits
	.align	128
        .global         _Z10listInsertPiS_i
        .type           _Z10listInsertPiS_i,@function
        .size           _Z10listInsertPiS_i,(.L_x_169 - _Z10listInsertPiS_i)
        .other          _Z10listInsertPiS_i,@"STO_CUDA_ENTRY STV_DEFAULT"
_Z10listInsertPiS_i:
.text._Z10listInsertPiS_i:
        /* <DEDUP_REMOVED lines=15> */
[----:B------:R-:W-:Y:S01]  /*00f0*/  MOV R0, 0x0 ;  /* 0x0000000000007802 */ /* 0x000fe20000000f00 */
[----:B------:R-:W2:Y:S01]  /*0100*/  LDCU.64 UR4, c[0x4][0x30] ;  /* 0x01000600ff0477ac */ /* 0x000ea20008000a00 */
[----:B0-----:R-:W-:-:S06]  /*0110*/  IMAD.WIDE.U32 R24, R23, 0x4, R24 ;  /* 0x0000000417187825 */ /* 0x001fcc00078e0018 */
[----:B-1----:R-:W3:Y:S01]  /*0120*/  LDG.E R24, desc[UR36][R24.64] ;  /* 0x0000002418187981 */ /* 0x002ee2000c1e1900 */
[----:B------:R0:W1:Y:S01]  /*0130*/  LDC.64 R8, c[0x4][R0] ;  /* 0x0100000000087b82 */ /* 0x0000620000000a00 */
[----:B--2---:R-:W-:Y:S02]  /*0140*/  IMAD.U32 R4, RZ, RZ, UR4 ;  /* 0x00000004ff047e24 */ /* 0x004fe4000f8e00ff */
[----:B------:R-:W-:Y:S02]  /*0150*/  IMAD.U32 R5, RZ, RZ, UR5 ;  /* 0x00000005ff057e24 */ /* 0x000fe4000f8e00ff */
[----:B------:R-:W-:Y:S02]  /*0160*/  IMAD.MOV.U32 R6, RZ, RZ, R2 ;  /* 0x000000ffff067224 */ /* 0x000fe400078e0002 */
[----:B------:R-:W-:Y:S01]  /*0170*/  IMAD.MOV.U32 R7, RZ, RZ, R22 ;  /* 0x000000ffff077224 */ /* 0x000fe200078e0016 */
[----:B---3--:R0:W-:Y:S01]  /*0180*/  STL [R1], R24 ;  /* 0x0000001801007387 */ /* 0x0081e20000100800 */
[----:B-1----:R-:W-:Y:S05]  /*0190*/  BSSY.RECONVERGENT B9, `(.L_x_35) ;  /* 0x00000be000097945 */ /* 0x002fea0003800200 */
[----:B------:R-:W-:-:S07]  /*01a0*/  LEPC R20, `(.L_x_36) ;  /* 0x000000001014794e */ /* 0x000fce0000000000 */
[----:B0-----:R-:W-:Y:S05]  /*01b0*/  CALL.ABS.NOINC R8 ;  /* 0x0000000008007343 */ /* 0x001fea0003c00000 */
.L_x_36:
        /* <DEDUP_REMOVED lines=11> */
.L_x_41:
        /* <DEDUP_REMOVED lines=12> */
.L_x_40:
[----:B------:R-:W-:Y:S05]  /*0330*/  BSYNC.RELIABLE B1 ;  /* 0x0000000000017941 */ /* 0x000fea0003800100 */
.L_x_39:
        /* <DEDUP_REMOVED lines=9> */
.L_x_38:
[----:B------:R-:W-:Y:S05]  /*03d0*/  BSYNC.RECONVERGENT B0 ;  /* 0x0000000000007941 */ /* 0x000fea0003800200 */
.L_x_37:
        /* <DEDUP_REMOVED lines=12> */
.L_x_44:
[----:B------:R-:W2:Y:S01]  /*04a0*/  LD.E.64 R12, desc[UR36][R18.64+0x8] ;  /* 0x00000824120c7980 */ /* 0x000ea2000c101b00 */
[----:B------:R-:W0:Y:S03]  /*04b0*/  LDCU.64 UR4, c[0x4][0x40] ;  /* 0x01000800ff0477ac */ /* 0x000e260008000a00 */
[----:B------:R-:W3:Y:S04]  /*04c0*/  LD.E R10, desc[UR36][R18.64] ;  /* 0x00000024120a7980 */ /* 0x000ee8000c101900 */
[----:B--2---:R-:W3:Y:S01]  /*04d0*/  LD.E R11, desc[UR36][R12.64] ;  /* 0x000000240c0b7980 */ /* 0x004ee2000c101900 */
[----:B------:R1:W2:Y:S01]  /*04e0*/  LDC.64 R8, c[0x4][R25] ;  /* 0x0100000019087b82 */ /* 0x0002a20000000a00 */
[----:B0-----:R-:W-:-:S02]  /*04f0*/  IMAD.U32 R4, RZ, RZ, UR4 ;  /* 0x00000004ff047e24 */ /* 0x001fc4000f8e00ff */
[----:B------:R-:W-:Y:S02]  /*0500*/  IMAD.U32 R5, RZ, RZ, UR5 ;  /* 0x00000005ff057e24 */ /* 0x000fe4000f8e00ff */
[----:B------:R-:W-:Y:S02]  /*0510*/  IMAD.MOV.U32 R6, RZ, RZ, R2 ;  /* 0x000000ffff067224 */ /* 0x000fe400078e0002 */
[----:B------:R-:W-:Y:S01]  /*0520*/  IMAD.MOV.U32 R7, RZ, RZ, R22 ;  /* 0x000000ffff077224 */ /* 0x000fe200078e0016 */
[----:B--23--:R1:W-:Y:S06]  /*0530*/  STL.64 [R1], R10 ;  /* 0x0000000a01007387 */ /* 0x00c3ec0000100a00 */
[----:B------:R-:W-:-:S07]  /*0540*/  LEPC R20, `(.L_x_45) ;  /* 0x000000001014794e */ /* 0x000fce0000000000 */
[----:B-1----:R-:W-:Y:S05]  /*0550*/  CALL.ABS.NOINC R8 ;  /* 0x0000000008007343 */ /* 0x002fea0003c00000 */
.L_x_45:
[----:B------:R-:W-:Y:S05]  /*0560*/  BRA `(.L_x_46) ;  /* 0x0000000000407947 */ /* 0x000fea0003800000 */
.L_x_43:
        /* <DEDUP_REMOVED lines=16> */
.L_x_46:
[----:B------:R-:W-:Y:S05]  /*0670*/  BSYNC.RECONVERGENT B6 ;  /* 0x0000000000067941 */ /* 0x000fea0003800200 */
.L_x_42:
        /* <DEDUP_REMOVED lines=15> */
.L_x_53:
        /* <DEDUP_REMOVED lines=10> */
.L_x_52:
[----:B------:R-:W-:-:S13]  /*0810*/  ISETP.NE.AND P0, PT, R0, RZ, PT ;  /* 0x000000ff0000720c */ /* 0x000fda0003f05270 */
[----:B------:R-:W-:Y:S05]  /*0820*/  @P0 BREAK.RELIABLE B0 ;  /* 0x0000000000000942 */ /* 0x000fea0003800100 */
[----:B------:R-:W-:Y:S05]  /*0830*/  @P0 BRA `(.L_x_54) ;  /* 0x0000000000f40947 */ /* 0x000fea0003800000 */
.L_x_51:
[----:B------:R-:W-:Y:S05]  /*0840*/  BSYNC.RELIABLE B0 ;  /* 0x0000000000007941 */ /* 0x000fea0003800100 */
.L_x_50:
        /* <DEDUP_REMOVED lines=15> */
.L_x_56:
[----:B------:R-:W-:Y:S05]  /*0940*/  BSYNC.RECONVERGENT B0 ;  /* 0x0000000000007941 */ /* 0x000fea0003800200 */
.L_x_55:
        /* <DEDUP_REMOVED lines=17> */
.L_x_59:
[----:B------:R-:W-:Y:S05]  /*0a60*/  BRA `(.L_x_60) ;  /* 0x0000000000347947 */ /* 0x000fea0003800000 */
.L_x_58:
[----:B------:R-:W-:Y:S02]  /*0a70*/  IMAD.MOV.U32 R8, RZ, RZ, R10 ;  /* 0x000000ffff087224 */ /* 0x000fe400078e000a */
[----:B------:R-:W-:Y:S01]  /*0a80*/  IMAD.MOV.U32 R9, RZ, RZ, R11 ;  /* 0x000000ffff097224 */ /* 0x000fe200078e000b */
[----:B------:R-:W-:Y:S01]  /*0a90*/  MOV R3, 0x0 ;  /* 0x0000000000037802 */ /* 0x000fe20000000f00 */
[----:B------:R-:W0:Y:S03]  /*0aa0*/  LDCU.64 UR4, c[0x4][0x60] ;  /* 0x01000c00ff0477ac */ /* 0x000e260008000a00 */
[----:B------:R-:W2:Y:S01]  /*0ab0*/  LD.E R0, desc[UR36][R8.64] ;  /* 0x0000002408007980 */ /* 0x000ea2000c101900 */
[----:B------:R1:W3:Y:S01]  /*0ac0*/  LDC.64 R10, c[0x4][R3] ;  /* 0x01000000030a7b82 */ /* 0x0002e20000000a00 */
[----:B------:R-:W-:Y:S02]  /*0ad0*/  IMAD.MOV.U32 R6, RZ, RZ, R2 ;  /* 0x000000ffff067224 */ /* 0x000fe400078e0002 */
[----:B------:R-:W-:-:S02]  /*0ae0*/  IMAD.MOV.U32 R7, RZ, RZ, R22 ;  /* 0x000000ffff077224 */ /* 0x000fc400078e0016 */
[----:B0-----:R-:W-:Y:S02]  /*0af0*/  IMAD.U32 R4, RZ, RZ, UR4 ;  /* 0x00000004ff047e24 */ /* 0x001fe4000f8e00ff */
[----:B------:R-:W-:Y:S01]  /*0b00*/  IMAD.U32 R5, RZ, RZ, UR5 ;  /* 0x00000005ff057e24 */ /* 0x000fe2000f8e00ff */
[----:B--23--:R1:W-:Y:S06]  /*0b10*/  STL [R1], R0 ;  /* 0x0000000001007387 */ /* 0x00c3ec0000100800 */
[----:B------:R-:W-:-:S07]  /*0b20*/  LEPC R20, `(.L_x_60) ;  /* 0x000000001014794e */ /* 0x000fce0000000000 */
[----:B-1----:R-:W-:Y:S05]  /*0b30*/  CALL.ABS.NOINC R10 ;  /* 0x000000000a007343 */ /* 0x002fea0003c00000 */
.L_x_60:
[----:B------:R-:W-:Y:S05]  /*0b40*/  BSYNC.RECONVERGENT B6 ;  /* 0x0000000000067941 */ /* 0x000fea0003800200 */
.L_x_57:
        /* <DEDUP_REMOVED lines=12> */
.L_x_54:
[----:B------:R-:W-:Y:S05]  /*0c10*/  BSYNC.RECONVERGENT B7 ;  /* 0x0000000000077941 */ /* 0x000fea0003800200 */
.L_x_49:
[----:B------:R-:W-:Y:S05]  /*0c20*/  BRA `(.L_x_61) ;  /* 0x0000000000287947 */ /* 0x000fea0003800000 */
.L_x_48:
        /* <DEDUP_REMOVED lines=10> */
.L_x_61:
[----:B------:R-:W-:Y:S05]  /*0cd0*/  BSYNC.RELIABLE B8 ;  /* 0x0000000000087941 */ /* 0x000fea0003800100 */
.L_x_47:
[----:B------:R-:W-:Y:S05]  /*0ce0*/  BRA `(.L_x_36) ;  /* 0xfffffff400347947 */ /* 0x000fea000383ffff */
.L_x_62:
        /* <DEDUP_REMOVED lines=8> */
.L_x_63:
[----:B------:R-:W-:Y:S05]  /*0d70*/  BSYNC.RECONVERGENT B9 ;  /* 0x0000000000097941 */ /* 0x000fea0003800200 */
.L_x_35:
[----:B------:R-:W0:Y:S02]  /*0d80*/  LDC.64 R2, c[0x0][0x380] ;  /* 0x0000e000ff027b82 */ /* 0x000e240000000a00 */
[----:B0-----:R-:W-:-:S05]  /*0d90*/  IMAD.WIDE.U32 R2, R23, 0x4, R2 ;  /* 0x0000000417027825 */ /* 0x001fca00078e0002 */
[----:B------:R0:W5:Y:S01]  /*0da0*/  LDG.E R19, desc[UR36][R2.64] ;  /* 0x0000002402137981 */ /* 0x000162000c1e1900 */
[----:B------:R-:W-:Y:S01]  /*0db0*/  MOV R0, 0x90 ;  /* 0x0000009000007802 */ /* 0x000fe20000000f00 */
[----:B------:R-:W-:Y:S02]  /*0dc0*/  IMAD.MOV.U32 R4, RZ, RZ, 0x10 ;  /* 0x00000010ff047424 */ /* 0x000fe400078e00ff */
[----:B------:R-:W-:Y:S01]  /*0dd0*/  IMAD.MOV.U32 R5, RZ, RZ, RZ ;  /* 0x000000ffff057224 */ /* 0x000fe200078e00ff */
[----:B------:R0:W1:Y:S06]  /*0de0*/  LDC.64 R6, c[0x4][R0] ;  /* 0x0100000000067b82 */ /* 0x00006c0000000a00 */
[----:B------:R-:W-:-:S07]  /*0df0*/  LEPC R20, `(.L_x_64) ;  /* 0x000000001014794e */ /* 0x000fce0000000000 */
[----:B01---5:R-:W-:Y:S05]  /*0e00*/  CALL.ABS.NOINC R6 ;  /* 0x0000000006007343 */ /* 0x023fea0003c00000 */
.L_x_64:
[----:B------:R-:W-:Y:S02]  /*0e10*/  IMAD.MOV.U32 R6, RZ, RZ, R4 ;  /* 0x000000ffff067224 */ /* 0x000fe400078e0004 */
[----:B------:R-:W-:-:S05]  /*0e20*/  IMAD.MOV.U32 R7, RZ, RZ, R5 ;  /* 0x000000ffff077224 */ /* 0x000fca00078e0005 */
[----:B------:R0:W-:Y:S04]  /*0e30*/  ST.E desc[UR36][R6.64], R19 ;  /* 0x0000001306007985 */ /* 0x0001e8000c101924 */
[----:B------:R0:W-:Y:S02]  /*0e40*/  ST.E.64 desc[UR36][R6.64+0x8], RZ ;  /* 0x000008ff06007985 */ /* 0x0001e4000c101b24 */
.L_x_67:
[----:B------:R-:W2:Y:S01]  /*0e50*/  LD.E.64 R4, desc[UR36][R16.64] ;  /* 0x0000002410047980 */ /* 0x000ea2000c101b00 */
[----:B------:R-:W-:Y:S05]  /*0e60*/  YIELD ;  /* 0x0000000000007946 */ /* 0x000fea0003800000 */
[----:B-12---:R1:W-:Y:S04]  /*0e70*/  ST.E.64 desc[UR36][R6.64+0x8], R4 ;  /* 0x0000080406007985 */ /* 0x0063e8000c101b24 */
[----:B------:R2:W3:Y:S01]  /*0e80*/  ATOM.E.CAS.64.STRONG.GPU P0, R2, [R16], R4, R6 ;  /* 0x000000041002738b */ /* 0x0004e2000010e506 */
[----:B------:R-:W-:Y:S01]  /*0e90*/  BSSY.RECONVERGENT B0, `(.L_x_65) ;  /* 0x000000a000007945 */ /* 0x000fe20003800200 */
[----:B---3--:R-:W-:-:S02]  /*0ea0*/  IMAD.MOV.U32 R8, RZ, RZ, R2 ;  /* 0x000000ffff087224 */ /* 0x008fc400078e0002 */
[----:B------:R-:W-:Y:S01]  /*0eb0*/  IMAD.MOV.U32 R9, RZ, RZ, R3 ;  /* 0x000000ffff097224 */ /* 0x000fe200078e0003 */
[----:B-12---:R-:W-:Y:S06]  /*0ec0*/  @P0 BRA `(.L_x_66) ;  /* 0x0000000000180947 */ /* 0x006fec0003800000 */
[----:B------:R-:W2:Y:S02]  /*0ed0*/  LD.E.64 R8, [R16] ;  /* 0x0000000010087980 */ /* 0x000ea40000100b00 */
[----:B--2---:R-:W-:-:S04]  /*0ee0*/  ISETP.EQ.U32.AND P0, PT, R8, R4, PT ;  /* 0x000000040800720c */ /* 0x004fc80003f02070 */
[----:B------:R-:W-:-:S04]  /*0ef0*/  ISETP.EQ.U32.AND.EX P0, PT, R9, R5, PT, P0 ;  /* 0x000000050900720c */ /* 0x000fc80003f02100 */
[----:B------:R-:W-:Y:S02]  /*0f00*/  SEL R2, R6, R8, P0 ;  /* 0x0000000806027207 */ /* 0x000fe40000000000 */
[----:B------:R-:W-:-:S05]  /*0f10*/  SEL R3, R7, R9, P0 ;  /* 0x0000000907037207 */ /* 0x000fca0000000000 */
[----:B------:R1:W-:Y:S02]  /*0f20*/  ST.E.64 [R16], R2 ;  /* 0x0000000010007385 */ /* 0x0003e40000100b02 */
.L_x_66:
[----:B------:R-:W-:Y:S05]  /*0f30*/  BSYNC.RECONVERGENT B0 ;  /* 0x0000000000007941 */ /* 0x000fea0003800200 */
.L_x_65:
[----:B------:R-:W-:-:S04]  /*0f40*/  ISETP.NE.U32.AND P0, PT, R4, R8, PT ;  /* 0x000000080400720c */ /* 0x000fc80003f05070 */
[----:B------:R-:W-:-:S13]  /*0f50*/  ISETP.NE.AND.EX P0, PT, R5, R9, PT, P0 ;  /* 0x000000090500720c */ /* 0x000fda0003f05300 */
[----:B------:R-:W-:Y:S05]  /*0f60*/  @P0 BRA `(.L_x_67) ;  /* 0xfffffffc00b80947 */ /* 0x000fea000383ffff */
[----:B------:R-:W-:Y:S05]  /*0f70*/  EXIT ;  /* 0x000000000000794d */ /* 0x000fea0003800000 */
.L_x_68:
        /* <DEDUP_REMOVED lines=16> */
.L_x_169:


//--------------------- .text._Z12listTraversev   --------------------------
	.section	.text._Z12listTraversev,"ax",@progbits
	.align	128
        .global         _Z12listTraversev
        .type           _Z12listTraversev,@function
        .size           _Z12listTraversev,(.L_x_170 - _Z12listTraversev)
        .other          _Z12listTraversev,@"STO_CUDA_ENTRY STV_DEFAULT"
_Z12listTraversev:
.text._Z12listTraversev:
[----:B------:R-:W0:Y:S08]  /*0000*/  LDC R1, c[0x0][0x37c] ;  /* 0x0000df00ff017b82 */ /* 0x000e300000000800 */
[----:B------:R-:W1:Y:S01]  /*0010*/  LDC.64 R4, c[0x4][0x8] ;  /* 0x01000200ff047b82 */ /* 0x000e620000000a00 */
[----:B------:R-:W1:Y:S01]  /*0020*/  LDCU.64 UR36, c[0x0][0x358] ;  /* 0x00006b00ff2477ac */ /* 0x000e620008000a00 */
[----:B0-----:R-:W-:Y:S01]  /*0030*/  VIADD R1, R1, 0xfffffff8 ;  /* 0xfffffff801017836 */ /* 0x001fe20000000000 */
[----:B-1----:R-:W2:Y:S04]  /*0040*/  LDG.E.64 R24, desc[UR36][R4.64] ;  /* 0x0000002404187981 */ /* 0x002ea8000c1e1b00 */
[----:B--2---:R-:W2:Y:S01]  /*0050*/  LD.E.64 R6, desc[UR36][R24.64+0x8] ;  /* 0x0000082418067980 */ /* 0x004ea2000c101b00 */
[----:B------:R-:W0:Y:S03]  /*0060*/  LDCU UR4, c[0x0][0x2f8] ;  /* 0x00005f00ff0477ac */ /* 0x000e260008000800 */
[----:B--2---:R-:W2:Y:S01]  /*0070*/  LD.E.64 R4, desc[UR36][R6.64+0x8] ;  /* 0x0000082406047980 */ /* 0x004ea2000c101b00 */
[----:B------:R-:W1:Y:S01]  /*0080*/  LDCU UR5, c[0x0][0x2fc] ;  /* 0x00005f80ff0577ac */ /* 0x000e620008000800 */
[----:B0-----:R-:W-:-:S02]  /*0090*/  IADD3 R2, P1, PT, R1, UR4, RZ ;  /* 0x0000000401027c10 */ /* 0x001fc4000ff3e0ff */
[----:B------:R-:W-:-:S05]  /*00a0*/  IADD3 R16, P2, PT, R6, 0x8, RZ ;  /* 0x0000000806107810 */ /* 0x000fca0007f5e0ff */
[----:B------:R-:W-:Y:S02]  /*00b0*/  IMAD.X R17, RZ, RZ, R7, P2 ;  /* 0x000000ffff117224 */ /* 0x000fe400010e0607 */
[----:B-1----:R-:W-:Y:S01]  /*00c0*/  IMAD.X R26, RZ, RZ, UR5, P1 ;  /* 0x00000005ff1a7e24 */ /* 0x002fe200088e06ff */
[----:B--2---:R-:W-:-:S04]  /*00d0*/  ISETP.NE.U32.AND P0, PT, R4, RZ, PT ;  /* 0x000000ff0400720c */ /* 0x004fc80003f05070 */
[----:B------:R-:W-:-:S13]  /*00e0*/  ISETP.NE.AND.EX P0, PT, R5, RZ, PT, P0 ;  /* 0x000000ff0500720c */ /* 0x000fda0003f05300 */
[----:B------:R-:W-:Y:S05]  /*00f0*/  @!P0 EXIT ;  /* 0x000000000000894d */ /* 0x000fea0003800000 */
[----:B------:R-:W-:-:S07]  /*0100*/  IMAD.MOV.U32 R19, RZ, RZ, R7 ;  /* 0x000000ffff137224 */ /* 0x000fce00078e0007 */
.L_x_72:
[----:B------:R-:W-:Y:S01]  /*0110*/  LOP3.LUT R0, R4, 0x1, RZ, 0xc0, !PT ;  /* 0x0000000104007812 */ /* 0x000fe200078ec0ff */
[----:B------:R-:W-:Y:S01]  /*0120*/  BSSY.RECONVERGENT B6, `(.L_x_69) ;  /* 0x000001b000067945 */ /* 0x000fe20003800200 */
[----:B------:R-:W-:Y:S02]  /*0130*/  IMAD.MOV.U32 R18, RZ, RZ, R6 ;  /* 0x000000ffff127224 */ /* 0x000fe400078e0006 */
[----:B------:R-:W-:-:S04]  /*0140*/  ISETP.NE.U32.AND P0, PT, R0, 0x1, PT ;  /* 0x000000010000780c */ /* 0x000fc80003f05070 */
[----:B------:R-:W-:-:S13]  /*0150*/  ISETP.NE.U32.AND.EX P0, PT, RZ, RZ, PT, P0 ;  /* 0x000000ffff00720c */ /* 0x000fda0003f05100 */
[----:B------:R-:W-:Y:S05]  /*0160*/  @!P0 BRA `(.L_x_70) ;  /* 0x0000000000588947 */ /* 0x000fea0003800000 */
[----:B------:R0:W2:Y:S01]  /*0170*/  LD.E.64 R6, desc[UR36][R24.64+0x8] ;  /* 0x0000082418067980 */ /* 0x0000a2000c101b00 */
[----:B------:R-:W-:Y:S01]  /*0180*/  IMAD.MOV.U32 R22, RZ, RZ, R24 ;  /* 0x000000ffff167224 */ /* 0x000fe200078e0018 */
[----:B------:R-:W-:Y:S01]  /*0190*/  MOV R23, R25 ;  /* 0x0000001900177202 */ /* 0x000fe20000000f00 */
[----:B0-----:R-:W-:Y:S02]  /*01a0*/  IMAD.MOV.U32 R24, RZ, RZ, R18 ;  /* 0x000000ffff187224 */ /* 0x001fe400078e0012 */
[----:B------:R-:W-:Y:S01]  /*01b0*/  IMAD.MOV.U32 R25, RZ, RZ, R19 ;  /* 0x000000ffff197224 */ /* 0x000fe200078e0013 */
[----:B--2---:R-:W-:-:S04]  /*01c0*/  ISETP.NE.U32.AND P0, PT, R6, R18, PT ;  /* 0x000000120600720c */ /* 0x004fc80003f05070 */
[----:B------:R-:W-:-:S13]  /*01d0*/  ISETP.NE.AND.EX P0, PT, R7, R19, PT, P0 ;  /* 0x000000130700720c */ /* 0x000fda0003f05300 */
[----:B------:R-:W-:Y:S05]  /*01e0*/  @!P0 BRA `(.L_x_70) ;  /* 0x0000000000388947 */ /* 0x000fea0003800000 */
[----:B------:R-:W2:Y:S04]  /*01f0*/  LD.E R8, desc[UR36][R22.64] ;  /* 0x0000002416087980 */ /* 0x000ea8000c101900 */
[----:B------:R-:W2:Y:S01]  /*0200*/  LD.E R9, desc[UR36][R18.64] ;  /* 0x0000002412097980 */ /* 0x000ea2000c101900 */
[----:B------:R-:W-:Y:S01]  /*0210*/  MOV R0, 0x0 ;  /* 0x0000000000007802 */ /* 0x000fe20000000f00 */
[----:B------:R-:W0:Y:S01]  /*0220*/  LDCU.64 UR4, c[0x4][0x70] ;  /* 0x01000e00ff0477ac */ /* 0x000e220008000a00 */
[----:B------:R-:W-:Y:S01]  /*0230*/  MOV R6, R2 ;  /* 0x0000000200067202 */ /* 0x000fe20000000f00 */
[----:B------:R-:W-:Y:S01]  /*0240*/  IMAD.MOV.U32 R7, RZ, RZ, R26 ;  /* 0x000000ffff077224 */ /* 0x000fe200078e001a */
[----:B------:R1:W3:Y:S01]  /*0250*/  LDC.64 R10, c[0x4][R0] ;  /* 0x01000000000a7b82 */ /* 0x0002e20000000a00 */
[----:B0-----:R-:W-:-:S02]  /*0260*/  IMAD.U32 R4, RZ, RZ, UR4 ;  /* 0x00000004ff047e24 */ /* 0x001fc4000f8e00ff */
[----:B------:R-:W-:Y:S01]  /*0270*/  IMAD.U32 R5, RZ, RZ, UR5 ;  /* 0x00000005ff057e24 */ /* 0x000fe2000f8e00ff */
[----:B--23--:R1:W-:Y:S06]  /*0280*/  STL.64 [R1], R8 ;  /* 0x0000000801007387 */ /* 0x00c3ec0000100a00 */
[----:B------:R-:W-:-:S07]  /*0290*/  LEPC R20, `(.L_x_71) ;  /* 0x000000001014794e */ /* 0x000fce0000000000 */
[----:B-1----:R-:W-:Y:S05]  /*02a0*/  CALL.ABS.NOINC R10 ;  /* 0x000000000a007343 */ /* 0x002fea0003c00000 */
.L_x_71:
[----:B------:R0:W-:Y:S04]  /*02b0*/  ST.E.64 desc[UR36][R22.64+0x8], R18 ;  /* 0x0000081216007985 */ /* 0x0001e8000c101b24 */
[----:B------:R0:W5:Y:S02]  /*02c0*/  LD.E.64 R4, desc[UR36][R16.64] ;  /* 0x0000002410047980 */ /* 0x000164000c101b00 */
.L_x_70:
[----:B------:R-:W-:Y:S05]  /*02d0*/  BSYNC.RECONVERGENT B6 ;  /* 0x0000000000067941 */ /* 0x000fea0003800200 */
.L_x_69:
[----:B-----5:R-:W-:Y:S01]  /*02e0*/  LOP3.LUT R6, R4, 0xfffffffe, RZ, 0xc0, !PT ;  /* 0xfffffffe04067812 */ /* 0x020fe200078ec0ff */
[----:B------:R-:W-:-:S05]  /*02f0*/  IMAD.MOV.U32 R7, RZ, RZ, R5 ;  /* 0x000000ffff077224 */ /* 0x000fca00078e0005 */
[----:B------:R-:W2:Y:S01]  /*0300*/  LD.E.64 R8, desc[UR36][R6.64+0x8] ;  /* 0x0000082406087980 */ /* 0x000ea2000c101b00 */
[----:B0-----:R-:W-:Y:S02]  /*0310*/  IADD3 R16, P1, PT, R6, 0x8, RZ ;  /* 0x0000000806107810 */ /* 0x001fe40007f3e0ff */
[----:B------:R-:W-:-:S03]  /*0320*/  MOV R19, R5 ;  /* 0x0000000500137202 */ /* 0x000fc60000000f00 */
[----:B------:R-:W-:Y:S02]  /*0330*/  IMAD.X R17, RZ, RZ, R5, P1 ;  /* 0x000000ffff117224 */ /* 0x000fe400008e0605 */
[----:B--2---:R-:W-:Y:S02]  /*0340*/  IMAD.MOV.U32 R4, RZ, RZ, R8 ;  /* 0x000000ffff047224 */ /* 0x004fe400078e0008 */
[----:B------:R-:W-:-:S03]  /*0350*/  IMAD.MOV.U32 R5, RZ, RZ, R9 ;  /* 0x000000ffff057224 */ /* 0x000fc600078e0009 */
[----:B------:R-:W-:-:S04]  /*0360*/  ISETP.NE.U32.AND P0, PT, R4, RZ, PT ;  /* 0x000000ff0400720c */ /* 0x000fc80003f05070 */
[----:B------:R-:W-:-:S13]  /*0370*/  ISETP.NE.AND.EX P0, PT, R9, RZ, PT, P0 ;  /* 0x000000ff0900720c */ /* 0x000fda0003f05300 */
[----:B------:R-:W-:Y:S05]  /*0380*/  @P0 BRA `(.L_x_72) ;  /* 0xfffffffc00600947 */ /* 0x000fea000383ffff */
[----:B------:R-:W-:Y:S05]  /*0390*/  EXIT ;  /* 0x000000000000794d */ /* 0x000fea0003800000 */
.L_x_73:
        /* <DEDUP_REMOVED lines=14> */
.L_x_170:


//--------------------- .text._Z13listSearchOnei  --------------------------
	.section	.text._Z13listSearchOnei,"ax",@progbits
	.align	128
        .global         _Z13listSearchOnei
        .type           _Z13listSearchOnei,@function
        .size           _Z13listSearchOnei,(.L_x_171 - _Z13listSearchOnei)
        .other          _Z13listSearchOnei,@"STO_CUDA_ENTRY STV_DEFAULT"
_Z13listSearchOnei:
.text._Z13listSearchOnei:
[----:B------:R-:W0:Y:S08]  /*0000*/  LDC R1, c[0x0][0x37c] ;  /* 0x0000df00ff017b82 */ /* 0x000e300000000800 */
[----:B------:R-:W1:Y:S01]  /*0010*/  LDC R10, c[0x0][0x380] ;  /* 0x0000e000ff0a7b82 */ /* 0x000e620000000800 */
[----:B------:R-:W2:Y:S01]  /*0020*/  LDCU UR4, c[0x0][0x2f8] ;  /* 0x00005f00ff0477ac */ /* 0x000ea20008000800 */
[----:B0-----:R-:W-:Y:S01]  /*0030*/  VIADD R1, R1, 0xfffffff0 ;  /* 0xfffffff001017836 */ /* 0x001fe20000000000 */
[----:B------:R-:W-:Y:S01]  /*0040*/  MOV R0, 0x0 ;  /* 0x0000000000007802 */ /* 0x000fe20000000f00 */
[----:B------:R-:W0:Y:S04]  /*0050*/  LDCU UR5, c[0x0][0x2fc] ;  /* 0x00005f80ff0577ac */ /* 0x000e280008000800 */
[----:B------:R3:W4:Y:S01]  /*0060*/  LDC.64 R8, c[0x4][R0] ;  /* 0x0100000000087b82 */ /* 0x0007220000000a00 */
[----:B------:R-:W5:Y:S01]  /*0070*/  LDCU.64 UR6, c[0x4][0x30] ;  /* 0x01000600ff0677ac */ /* 0x000f620008000a00 */
[----:B------:R-:W3:Y:S01]  /*0080*/  LDCU.64 UR36, c[0x0][0x358] ;  /* 0x00006b00ff2477ac */ /* 0x000ee20008000a00 */
[----:B------:R-:W3:Y:S01]  /*0090*/  LDCU UR38, c[0x0][0x380] ;  /* 0x00007000ff2677ac */ /* 0x000ee20008000800 */
[----:B--2---:R-:W-:Y:S01]  /*00a0*/  IADD3 R2, P0, PT, R1, UR4, RZ ;  /* 0x0000000401027c10 */ /* 0x004fe2000ff1e0ff */
[----:B-1----:R1:W-:Y:S04]  /*00b0*/  STL [R1], R10 ;  /* 0x0000000a01007387 */ /* 0x0023e80000100800 */
[----:B0-----:R-:W-:-:S02]  /*00c0*/  IMAD.X R24, RZ, RZ, UR5, P0 ;  /* 0x00000005ff187e24 */ /* 0x001fc400080e06ff */
[----:B-----5:R-:W-:Y:S02]  /*00d0*/  IMAD.U32 R4, RZ, RZ, UR6 ;  /* 0x00000006ff047e24 */ /* 0x020fe4000f8e00ff */
[----:B------:R-:W-:Y:S02]  /*00e0*/  IMAD.U32 R5, RZ, RZ, UR7 ;  /* 0x00000007ff057e24 */ /* 0x000fe4000f8e00ff */
[----:B------:R-:W-:Y:S02]  /*00f0*/  IMAD.MOV.U32 R6, RZ, RZ, R2 ;  /* 0x000000ffff067224 */ /* 0x000fe400078e0002 */
[----:B------:R-:W-:Y:S01]  /*0100*/  IMAD.MOV.U32 R7, RZ, RZ, R24 ;  /* 0x000000ffff077224 */ /* 0x000fe200078e0018 */
[----:B-1-3--:R-:W-:Y:S06]  /*0110*/  BSSY.RECONVERGENT B9, `(.L_x_74) ;  /* 0x00000b5000097945 */ /* 0x00afec0003800200 */
[----:B------:R-:W-:-:S07]  /*0120*/  LEPC R20, `(.L_x_75) ;  /* 0x000000001014794e */ /* 0x000fce0000000000 */
[----:B----4-:R-:W-:Y:S05]  /*0130*/  CALL.ABS.NOINC R8 ;  /* 0x0000000008007343 */ /* 0x010fea0003c00000 */
.L_x_75:
        /* <DEDUP_REMOVED lines=11> */
.L_x_80:
[----:B------:R-:W-:Y:S01]  /*01f0*/  LOP3.LUT R0, R4, 0x1, RZ, 0xc0, !PT ;  /* 0x0000000104007812 */ /* 0x000fe200078ec0ff */
[----:B------:R-:W-:Y:S03]  /*0200*/  BSSY.RELIABLE B1, `(.L_x_78) ;  /* 0x000000b000017945 */ /* 0x000fe60003800100 */
[----:B------:R-:W-:-:S04]  /*0210*/  ISETP.NE.U32.AND P0, PT, R0, 0x1, PT ;  /* 0x000000010000780c */ /* 0x000fc80003f05070 */
[----:B------:R-:W-:-:S13]  /*0220*/  ISETP.NE.U32.AND.EX P0, PT, RZ, RZ, PT, P0 ;  /* 0x000000ffff00720c */ /* 0x000fda0003f05100 */
[----:B------:R-:W-:Y:S05]  /*0230*/  @!P0 BRA `(.L_x_79) ;  /* 0x00000000001c8947 */ /* 0x000fea0003800000 */
[----:B------:R-:W2:Y:S01]  /*0240*/  LD.E R0, desc[UR36][R22.64] ;  /* 0x0000002416007980 */ /* 0x000ea2000c101900 */
[----:B------:R-:W-:Y:S02]  /*0250*/  PLOP3.LUT P0, PT, PT, PT, PT, 0x8, 0x80 ;  /* 0x000000000080781c */ /* 0x000fe40003f0e170 */
[----:B--2---:R-:W-:-:S13]  /*0260*/  ISETP.NE.AND P1, PT, R0, UR38, PT ;  /* 0x0000002600007c0c */ /* 0x004fda000bf25270 */
[----:B------:R-:W-:Y:S05]  /*0270*/  @!P1 BREAK.RELIABLE B1 ;  /* 0x0000000000019942 */ /* 0x000fea0003800100 */
[----:B------:R-:W-:Y:S05]  /*0280*/  @!P1 BRA `(.L_x_77) ;  /* 0x0000000000309947 */ /* 0x000fea0003800000 */
[----:B------:R-:W-:Y:S02]  /*0290*/  IMAD.MOV.U32 R18, RZ, RZ, R22 ;  /* 0x000000ffff127224 */ /* 0x000fe400078e0016 */
[----:B------:R-:W-:-:S07]  /*02a0*/  IMAD.MOV.U32 R19, RZ, RZ, R23 ;  /* 0x000000ffff137224 */ /* 0x000fce00078e0017 */
.L_x_79:
[----:B------:R-:W-:Y:S05]  /*02b0*/  BSYNC.RELIABLE B1 ;  /* 0x0000000000017941 */ /* 0x000fea0003800100 */
.L_x_78:
        /* <DEDUP_REMOVED lines=9> */
.L_x_77:
[----:B------:R-:W-:Y:S05]  /*0350*/  BSYNC.RECONVERGENT B0 ;  /* 0x0000000000007941 */ /* 0x000fea0003800200 */
.L_x_76:
[----:B------:R-:W-:Y:S04]  /*0360*/  BSSY.RECONVERGENT B6, `(.L_x_81) ;  /* 0x000002a000067945 */ /* 0x000fe80003800200 */
[----:B------:R-:W-:Y:S05]  /*0370*/  @!P0 BRA `(.L_x_82) ;  /* 0x0000000000608947 */ /* 0x000fea0003800000 */
[----:B------:R-:W0:Y:S01]  /*0380*/  LDC R0, c[0x0][0x380] ;  /* 0x0000e000ff007b82 */ /* 0x000e220000000800 */
[----:B------:R-:W-:Y:S01]  /*0390*/  MOV R25, 0x0 ;  /* 0x0000000000197802 */ /* 0x000fe20000000f00 */
[----:B------:R-:W1:Y:S01]  /*03a0*/  LDCU.64 UR4, c[0x4][0x38] ;  /* 0x01000700ff0477ac */ /* 0x000e620008000a00 */
[----:B------:R-:W-:Y:S02]  /*03b0*/  IMAD.MOV.U32 R6, RZ, RZ, R2 ;  /* 0x000000ffff067224 */ /* 0x000fe400078e0002 */
[----:B------:R-:W-:-:S03]  /*03c0*/  IMAD.MOV.U32 R7, RZ, RZ, R24 ;  /* 0x000000ffff077224 */ /* 0x000fc600078e0018 */
[----:B------:R2:W3:Y:S01]  /*03d0*/  LDC.64 R8, c[0x4][R25] ;  /* 0x0100000019087b82 */ /* 0x0004e20000000a00 */
[----:B-1----:R-:W-:Y:S02]  /*03e0*/  IMAD.U32 R4, RZ, RZ, UR4 ;  /* 0x00000004ff047e24 */ /* 0x002fe4000f8e00ff */
[----:B------:R-:W-:Y:S01]  /*03f0*/  IMAD.U32 R5, RZ, RZ, UR5 ;  /* 0x00000005ff057e24 */ /* 0x000fe2000f8e00ff */
[----:B0-----:R2:W-:Y:S06]  /*0400*/  STL [R1], R0 ;  /* 0x0000000001007387 */ /* 0x0015ec0000100800 */
[----:B------:R-:W-:-:S07]  /*0410*/  LEPC R20, `(.L_x_83) ;  /* 0x000000001014794e */ /* 0x000fce0000000000 */
[----:B--23--:R-:W-:Y:S05]  /*0420*/  CALL.ABS.NOINC R8 ;  /* 0x0000000008007343 */ /* 0x00cfea0003c00000 */
.L_x_83:
        /* <DEDUP_REMOVED lines=12> */
.L_x_84:
[----:B------:R-:W-:Y:S05]  /*04f0*/  BRA `(.L_x_85) ;  /* 0x0000000000407947 */ /* 0x000fea0003800000 */
.L_x_82:
[----:B------:R-:W-:Y:S02]  /*0500*/  IMAD.MOV.U32 R8, RZ, RZ, R22 ;  /* 0x000000ffff087224 */ /* 0x000fe400078e0016 */
[--C-:B------:R-:W-:Y:S01]  /*0510*/  IMAD.MOV.U32 R9, RZ, RZ, R23.reuse ;  /* 0x000000ffff097224 */ /* 0x100fe200078e0017 */
[----:B------:R-:W-:Y:S01]  /*0520*/  LOP3.LUT R10, R22, 0xfffffffe, RZ, 0xc0, !PT ;  /* 0xfffffffe160a7812 */ /* 0x000fe200078ec0ff */
[----:B------:R-:W0:Y:S03]  /*0530*/  LDCU.64 UR4, c[0x4][0x48] ;  /* 0x01000900ff0477ac */ /* 0x000e260008000a00 */
[----:B------:R-:W2:Y:S01]  /*0540*/  LD.E R0, desc[UR36][R8.64] ;  /* 0x0000002408007980 */ /* 0x000ea2000c101900 */
[----:B------:R-:W-:Y:S01]  /*0550*/  IMAD.MOV.U32 R11, RZ, RZ, R23 ;  /* 0x000000ffff0b7224 */ /* 0x000fe200078e0017 */
[----:B------:R-:W-:Y:S01]  /*0560*/  MOV R3, 0x0 ;  /* 0x0000000000037802 */ /* 0x000fe20000000f00 */
[----:B------:R-:W-:-:S02]  /*0570*/  IMAD.MOV.U32 R6, RZ, RZ, R2 ;  /* 0x000000ffff067224 */ /* 0x000fc400078e0002 */
[----:B------:R-:W-:Y:S01]  /*0580*/  IMAD.MOV.U32 R7, RZ, RZ, R24 ;  /* 0x000000ffff077224 */ /* 0x000fe200078e0018 */
[----:B------:R1:W-:Y:S01]  /*0590*/  STL.64 [R1+0x8], R10 ;  /* 0x0000080a01007387 */ /* 0x0003e20000100a00 */
[----:B------:R1:W3:Y:S01]  /*05a0*/  LDC.64 R12, c[0x4][R3] ;  /* 0x01000000030c7b82 */ /* 0x0002e20000000a00 */
[----:B0-----:R-:W-:Y:S02]  /*05b0*/  IMAD.U32 R4, RZ, RZ, UR4 ;  /* 0x00000004ff047e24 */ /* 0x001fe4000f8e00ff */
[----:B------:R-:W-:Y:S01]  /*05c0*/  IMAD.U32 R5, RZ, RZ, UR5 ;  /* 0x00000005ff057e24 */ /* 0x000fe2000f8e00ff */
[----:B--23--:R1:W-:Y:S06]  /*05d0*/  STL [R1], R0 ;  /* 0x0000000001007387 */ /* 0x00c3ec0000100800 */
[----:B------:R-:W-:-:S07]  /*05e0*/  LEPC R20, `(.L_x_85) ;  /* 0x000000001014794e */ /* 0x000fce0000000000 */
[----:B-1----:R-:W-:Y:S05]  /*05f0*/  CALL.ABS.NOINC R12 ;  /* 0x000000000c007343 */ /* 0x002fea0003c00000 */
.L_x_85:
[----:B------:R-:W-:Y:S05]  /*0600*/  BSYNC.RECONVERGENT B6 ;  /* 0x0000000000067941 */ /* 0x000fea0003800200 */
.L_x_81:
        /* <DEDUP_REMOVED lines=15> */
.L_x_92:
        /* <DEDUP_REMOVED lines=10> */
.L_x_91:
[----:B------:R-:W-:-:S13]  /*07a0*/  ISETP.NE.AND P0, PT, R0, RZ, PT ;  /* 0x000000ff0000720c */ /* 0x000fda0003f05270 */
[----:B------:R-:W-:Y:S05]  /*07b0*/  @P0 BREAK.RELIABLE B0 ;  /* 0x0000000000000942 */ /* 0x000fea0003800100 */
[----:B------:R-:W-:Y:S05]  /*07c0*/  @P0 BRA `(.L_x_93) ;  /* 0x0000000000f00947 */ /* 0x000fea0003800000 */
.L_x_90:
[----:B------:R-:W-:Y:S05]  /*07d0*/  BSYNC.RELIABLE B0 ;  /* 0x0000000000007941 */ /* 0x000fea0003800100 */
.L_x_89:
        /* <DEDUP_REMOVED lines=14> */
.L_x_95:
[----:B------:R-:W-:Y:S05]  /*08c0*/  BSYNC.RECONVERGENT B0 ;  /* 0x0000000000007941 */ /* 0x000fea0003800200 */
.L_x_94:
        /* <DEDUP_REMOVED lines=17> */
.L_x_98:
[----:B------:R-:W-:Y:S05]  /*09e0*/  BRA `(.L_x_99) ;  /* 0x0000000000347947 */ /* 0x000fea0003800000 */
.L_x_97:
        /* <DEDUP_REMOVED lines=13> */
.L_x_99:
[----:B------:R-:W-:Y:S05]  /*0ac0*/  BSYNC.RECONVERGENT B6 ;  /* 0x0000000000067941 */ /* 0x000fea0003800200 */
.L_x_96:
        /* <DEDUP_REMOVED lines=12> */
.L_x_93:
[----:B------:R-:W-:Y:S05]  /*0b90*/  BSYNC.RECONVERGENT B7 ;  /* 0x0000000000077941 */ /* 0x000fea0003800200 */
.L_x_88:
[----:B------:R-:W-:Y:S05]  /*0ba0*/  BRA `(.L_x_100) ;  /* 0x0000000000247947 */ /* 0x000fea0003800000 */
.L_x_87:
        /* <DEDUP_REMOVED lines=8> */
[----:B------:R-:W-:Y:S05]  /*0c30*/  @P0 EXIT ;  /* 0x000000000000094d */ /* 0x000fea0003800000 */
.L_x_100:
[----:B------:R-:W-:Y:S05]  /*0c40*/  BSYNC.RELIABLE B8 ;  /* 0x0000000000087941 */ /* 0x000fea0003800100 */
.L_x_86:
[----:B------:R-:W-:Y:S05]  /*0c50*/  BRA `(.L_x_75) ;  /* 0xfffffff400387947 */ /* 0x000fea000383ffff */
.L_x_101:
[----:B------:R-:W-:Y:S05]  /*0c60*/  BSYNC.RECONVERGENT B9 ;  /* 0x0000000000097941 */ /* 0x000fea0003800200 */
.L_x_74:
        /* <DEDUP_REMOVED lines=8> */
.L_x_102:
[----:B------:R-:W-:Y:S05]  /*0cf0*/  EXIT ;  /* 0x000000000000794d */ /* 0x000fea0003800000 */
.L_x_103:
        /* <DEDUP_REMOVED lines=16> */
.L_x_171:


//--------------------- .text._Z8printValPii      --------------------------
	.section	.text._Z8printValPii,"ax",@progbits
	.align	128
        .global         _Z8printValPii
        .type           _Z8printValPii,@function
        .size           _Z8printValPii,(.L_x_172 - _Z8printValPii)
        .other          _Z8printValPii,@"STO_CUDA_ENTRY STV_DEFAULT"
_Z8printValPii:
.text._Z8printValPii:
[----:B------:R-:W0:Y:S08]  /*0000*/  LDC R1, c[0x0][0x37c] ;  /* 0x0000df00ff017b82 */ /* 0x000e300000000800 */
[----:B------:R-:W1:Y:S01]  /*0010*/  LDC R0, c[0x0][0x388] ;  /* 0x0000e200ff007b82 */ /* 0x000e620000000800 */
[----:B------:R-:W2:Y:S01]  /*0020*/  LDCU UR4, c[0x0][0x2f8] ;  /* 0x00005f00ff0477ac */ /* 0x000ea20008000800 */
[----:B0-----:R-:W-:Y:S01]  /*0030*/  VIADD R1, R1, 0xfffffff8 ;  /* 0xfffffff801017836 */ /* 0x001fe20000000000 */
[----:B------:R-:W0:Y:S04]  /*0040*/  LDCU UR5, c[0x0][0x2fc] ;  /* 0x00005f80ff0577ac */ /* 0x000e280008000800 */
[----:B--2---:R-:W-:-:S02]  /*0050*/  IADD3 R18, P0, PT, R1, UR4, RZ ;  /* 0x0000000401127c10 */ /* 0x004fc4000ff1e0ff */
[----:B-1----:R-:W-:-:S13]  /*0060*/  ISETP.GE.AND P1, PT, R0, 0x1, PT ;  /* 0x000000010000780c */ /* 0x002fda0003f26270 */
[----:B0-----:R-:W-:Y:S05]  /*0070*/  @!P1 EXIT ;  /* 0x000000000000994d */ /* 0x001fea0003800000 */
[C---:B------:R-:W-:Y:S01]  /*0080*/  ISETP.GE.U32.AND P1, PT, R0.reuse, 0x10, PT ;  /* 0x000000100000780c */ /* 0x040fe20003f26070 */
[----:B------:R-:W0:Y:S01]  /*0090*/  LDCU.64 UR36, c[0x0][0x358] ;  /* 0x00006b00ff2477ac */ /* 0x000e220008000a00 */
[----:B------:R-:W-:Y:S01]  /*00a0*/  IMAD.X R2, RZ, RZ, UR5, P0 ;  /* 0x00000005ff027e24 */ /* 0x000fe200080e06ff */
[----:B------:R-:W-:Y:S01]  /*00b0*/  LOP3.LUT R24, R0, 0xf, RZ, 0xc0, !PT ;  /* 0x0000000f00187812 */ /* 0x000fe200078ec0ff */
[----:B------:R-:W-:-:S09]  /*00c0*/  IMAD.MOV.U32 R19, RZ, RZ, RZ ;  /* 0x000000ffff137224 */ /* 0x000fd200078e00ff */
[----:B------:R-:W-:Y:S05]  /*00d0*/  @!P1 BRA `(.L_x_104) ;  /* 0x0000000800c49947 */ /* 0x000fea0003800000 */
[----:B------:R-:W1:Y:S01]  /*00e0*/  LDCU.64 UR4, c[0x0][0x380] ;  /* 0x00007000ff0477ac */ /* 0x000e620008000a00 */
[----:B------:R-:W-:Y:S01]  /*00f0*/  LOP3.LUT R19, R0, 0x7ffffff0, RZ, 0xc0, !PT ;  /* 0x7ffffff000137812 */ /* 0x000fe200078ec0ff */
[----:B------:R-:W-:Y:S03]  /*0100*/  BSSY.RECONVERGENT B6, `(.L_x_104) ;  /* 0x00000ae000067945 */ /* 0x000fe60003800200 */
[----:B------:R-:W-:Y:S01]  /*0110*/  IADD3 R23, PT, PT, -R19, RZ, RZ ;  /* 0x000000ff13177210 */ /* 0x000fe20007ffe1ff */
[----:B-1----:R-:W-:-:S04]  /*0120*/  UIADD3 UR4, UP0, UPT, UR4, 0x20, URZ ;  /* 0x0000002004047890 */ /* 0x002fc8000ff1e0ff */
[----:B------:R-:W-:Y:S02]  /*0130*/  UIADD3.X UR5, UPT, UPT, URZ, UR5, URZ, UP0, !UPT ;  /* 0x00000005ff057290 */ /* 0x000fe400087fe4ff */
[----:B------:R-:W-:-:S04]  /*0140*/  IMAD.U32 R16, RZ, RZ, UR4 ;  /* 0x00000004ff107e24 */ /* 0x000fc8000f8e00ff */
[----:B------:R-:W-:-:S07]  /*0150*/  IMAD.U32 R17, RZ, RZ, UR5 ;  /* 0x00000005ff117e24 */ /* 0x000fce000f8e00ff */
.L_x_121:
[----:B0-----:R-:W2:Y:S01]  /*0160*/  LDG.E R0, desc[UR36][R16.64+-0x20] ;  /* 0xffffe02410007981 */ /* 0x001ea2000c1e1900 */
[----:B------:R-:W-:Y:S01]  /*0170*/  MOV R22, 0x0 ;  /* 0x0000000000167802 */ /* 0x000fe20000000f00 */
[----:B------:R-:W0:Y:S01]  /*0180*/  LDCU.64 UR4, c[0x4][0x28] ;  /* 0x01000500ff0477ac */ /* 0x000e220008000a00 */
[----:B------:R-:W-:Y:S02]  /*0190*/  VIADD R23, R23, 0x10 ;  /* 0x0000001017177836 */ /* 0x000fe40000000000 */
[----:B------:R1:W3:Y:S01]  /*01a0*/  LDC.64 R8, c[0x4][R22] ;  /* 0x0100000016087b82 */ /* 0x0002e20000000a00 */
[----:B------:R-:W-:Y:S02]  /*01b0*/  IMAD.MOV.U32 R6, RZ, RZ, R18 ;  /* 0x000000ffff067224 */ /* 0x000fe400078e0012 */
[----:B------:R-:W-:Y:S01]  /*01c0*/  ISETP.NE.AND P0, PT, R23, RZ, PT ;  /* 0x000000ff1700720c */ /* 0x000fe20003f05270 */
[----:B------:R-:W-:-:S03]  /*01d0*/  IMAD.MOV.U32 R7, RZ, RZ, R2 ;  /* 0x000000ffff077224 */ /* 0x000fc600078e0002 */
[----:B------:R-:W-:Y:S02]  /*01e0*/  P2R R25, PR, RZ, 0x1 ;  /* 0x00000001ff197803 */ /* 0x000fe40000000000 */
[----:B0-----:R-:W-:Y:S01]  /*01f0*/  MOV R4, UR4 ;  /* 0x0000000400047c02 */ /* 0x001fe20008000f00 */
[----:B------:R-:W-:Y:S01]  /*0200*/  IMAD.U32 R5, RZ, RZ, UR5 ;  /* 0x00000005ff057e24 */ /* 0x000fe2000f8e00ff */
[----:B--23--:R1:W-:Y:S06]  /*0210*/  STL [R1], R0 ;  /* 0x0000000001007387 */ /* 0x00c3ec0000100800 */
[----:B------:R-:W-:-:S07]  /*0220*/  LEPC R20, `(.L_x_105) ;  /* 0x000000001014794e */ /* 0x000fce0000000000 */
[----:B-1----:R-:W-:Y:S05]  /*0230*/  CALL.ABS.NOINC R8 ;  /* 0x0000000008007343 */ /* 0x002fea0003c00000 */
.L_x_105:
[----:B------:R-:W2:Y:S01]  /*0240*/  LDG.E R0, desc[UR36][R16.64+-0x1c] ;  /* 0xffffe42410007981 */ /* 0x000ea2000c1e1900 */
[----:B------:R0:W1:Y:S01]  /*0250*/  LDC.64 R8, c[0x4][R22] ;  /* 0x0100000016087b82 */ /* 0x0000620000000a00 */
[----:B------:R-:W3:Y:S01]  /*0260*/  LDCU.64 UR4, c[0x4][0x28] ;  /* 0x01000500ff0477ac */ /* 0x000ee20008000a00 */
[----:B------:R-:W-:Y:S02]  /*0270*/  IMAD.MOV.U32 R6, RZ, RZ, R18 ;  /* 0x000000ffff067224 */ /* 0x000fe400078e0012 */
[----:B------:R-:W-:Y:S01]  /*0280*/  IMAD.MOV.U32 R7, RZ, RZ, R2 ;  /* 0x000000ffff077224 */ /* 0x000fe200078e0002 */
[----:B---3--:R-:W-:Y:S01]  /*0290*/  MOV R4, UR4 ;  /* 0x0000000400047c02 */ /* 0x008fe20008000f00 */
[----:B------:R-:W-:Y:S01]  /*02a0*/  IMAD.U32 R5, RZ, RZ, UR5 ;  /* 0x00000005ff057e24 */ /* 0x000fe2000f8e00ff */
[----:B-12---:R0:W-:Y:S06]  /*02b0*/  STL [R1], R0 ;  /* 0x0000000001007387 */ /* 0x0061ec0000100800 */
[----:B------:R-:W-:-:S07]  /*02c0*/  LEPC R20, `(.L_x_106) ;  /* 0x000000001014794e */ /* 0x000fce0000000000 */
[----:B0-----:R-:W-:Y:S05]  /*02d0*/  CALL.ABS.NOINC R8 ;  /* 0x0000000008007343 */ /* 0x001fea0003c00000 */
.L_x_106:
[----:B------:R-:W2:Y:S01]  /*02e0*/  LDG.E R0, desc[UR36][R16.64+-0x18] ;  /* 0xffffe82410007981 */ /* 0x000ea2000c1e1900 */
[----:B------:R0:W1:Y:S01]  /*02f0*/  LDC.64 R8, c[0x4][R22] ;  /* 0x0100000016087b82 */ /* 0x0000620000000a00 */
[----:B------:R-:W3:Y:S01]  /*0300*/  LDCU.64 UR4, c[0x4][0x28] ;  /* 0x01000500ff0477ac */ /* 0x000ee20008000a00 */
[----:B------:R-:W-:Y:S01]  /*0310*/  IMAD.MOV.U32 R6, RZ, RZ, R18 ;  /* 0x000000ffff067224 */ /* 0x000fe200078e0012 */
[----:B------:R-:W-:Y:S02]  /*0320*/  MOV R7, R2 ;  /* 0x0000000200077202 */ /* 0x000fe40000000f00 */
[----:B---3--:R-:W-:Y:S01]  /*0330*/  MOV R4, UR4 ;  /* 0x0000000400047c02 */ /* 0x008fe20008000f00 */
[----:B------:R-:W-:Y:S01]  /*0340*/  IMAD.U32 R5, RZ, RZ, UR5 ;  /* 0x00000005ff057e24 */ /* 0x000fe2000f8e00ff */
[----:B-12---:R0:W-:Y:S06]  /*0350*/  STL [R1], R0 ;  /* 0x0000000001007387 */ /* 0x0061ec0000100800 */
[----:B------:R-:W-:-:S07]  /*0360*/  LEPC R20, `(.L_x_107) ;  /* 0x000000001014794e */ /* 0x000fce0000000000 */
[----:B0-----:R-:W-:Y:S05]  /*0370*/  CALL.ABS.NOINC R8 ;  /* 0x0000000008007343 */ /* 0x001fea0003c00000 */
.L_x_107:
[----:B------:R-:W2:Y:S01]  /*0380*/  LDG.E R0, desc[UR36][R16.64+-0x14] ;  /* 0xffffec2410007981 */ /* 0x000ea2000c1e1900 */
[----:B------:R0:W1:Y:S01]  /*0390*/  LDC.64 R8, c[0x4][R22] ;  /* 0x0100000016087b82 */ /* 0x0000620000000a00 */
[----:B------:R-:W3:Y:S01]  /*03a0*/  LDCU.64 UR4, c[0x4][0x28] ;  /* 0x01000500ff0477ac */ /* 0x000ee20008000a00 */
[----:B------:R-:W-:Y:S01]  /*03b0*/  MOV R6, R18 ;  /* 0x0000001200067202 */ /* 0x000fe20000000f00 */
[----:B------:R-:W-:Y:S02]  /*03c0*/  IMAD.MOV.U32 R7, RZ, RZ, R2 ;  /* 0x000000ffff077224 */ /* 0x000fe400078e0002 */
[----:B---3--:R-:W-:Y:S02]  /*03d0*/  IMAD.U32 R4, RZ, RZ, UR4 ;  /* 0x00000004ff047e24 */ /* 0x008fe4000f8e00ff */
[----:B------:R-:W-:Y:S01]  /*03e0*/  IMAD.U32 R5, RZ, RZ, UR5 ;  /* 0x00000005ff057e24 */ /* 0x000fe2000f8e00ff */
[----:B-12---:R0:W-:Y:S06]  /*03f0*/  STL [R1], R0 ;  /* 0x0000000001007387 */ /* 0x0061ec0000100800 */
[----:B------:R-:W-:-:S07]  /*0400*/  LEPC R20, `(.L_x_108) ;  /* 0x000000001014794e */ /* 0x000fce0000000000 */
[----:B0-----:R-:W-:Y:S05]  /*0410*/  CALL.ABS.NOINC R8 ;  /* 0x0000000008007343 */ /* 0x001fea0003c00000 */
.L_x_108:
[----:B------:R-:W2:Y:S01]  /*0420*/  LDG.E R0, desc[UR36][R16.64+-0x10] ;  /* 0xfffff02410007981 */ /* 0x000ea2000c1e1900 */
[----:B------:R0:W1:Y:S01]  /*0430*/  LDC.64 R8, c[0x4][R22] ;  /* 0x0100000016087b82 */ /* 0x0000620000000a00 */
[----:B------:R-:W3:Y:S01]  /*0440*/  LDCU.64 UR4, c[0x4][0x28] ;  /* 0x01000500ff0477ac */ /* 0x000ee20008000a00 */
[----:B------:R-:W-:Y:S02]  /*0450*/  IMAD.MOV.U32 R6, RZ, RZ, R18 ;  /* 0x000000ffff067224 */ /* 0x000fe400078e0012 */
[----:B------:R-:W-:Y:S02]  /*0460*/  IMAD.MOV.U32 R7, RZ, RZ, R2 ;  /* 0x000000ffff077224 */ /* 0x000fe400078e0002 */
[----:B---3--:R-:W-:Y:S01]  /*0470*/  IMAD.U32 R4, RZ, RZ, UR4 ;  /* 0x00000004ff047e24 */ /* 0x008fe2000f8e00ff */
[----:B------:R-:W-:Y:S01]  /*0480*/  MOV R5, UR5 ;  /* 0x0000000500057c02 */ /* 0x000fe20008000f00 */
[----:B-12---:R0:W-:Y:S06]  /*0490*/  STL [R1], R0 ;  /* 0x0000000001007387 */ /* 0x0061ec0000100800 */
[----:B------:R-:W-:-:S07]  /*04a0*/  LEPC R20, `(.L_x_109) ;  /* 0x000000001014794e */ /* 0x000fce0000000000 */
[----:B0-----:R-:W-:Y:S05]  /*04b0*/  CALL.ABS.NOINC R8 ;  /* 0x0000000008007343 */ /* 0x001fea0003c00000 */
.L_x_109:
        /* <DEDUP_REMOVED lines=10> */
.L_x_110:
        /* <DEDUP_REMOVED lines=10> */
.L_x_111:
        /* <DEDUP_REMOVED lines=10> */
.L_x_112:
        /* <DEDUP_REMOVED lines=10> */
.L_x_113:
        /* <DEDUP_REMOVED lines=10> */
.L_x_114:
        /* <DEDUP_REMOVED lines=10> */
.L_x_115:
        /* <DEDUP_REMOVED lines=10> */
.L_x_116:
        /* <DEDUP_REMOVED lines=10> */
.L_x_117:
        /* <DEDUP_REMOVED lines=10> */
.L_x_118:
        /* <DEDUP_REMOVED lines=10> */
.L_x_119:
        /* <DEDUP_REMOVED lines=10> */
.L_x_120:
[----:B------:R-:W-:Y:S02]  /*0ba0*/  ISETP.NE.AND P6, PT, R25, RZ, PT ;  /* 0x000000ff1900720c */ /* 0x000fe40003fc5270 */
[----:B------:R-:W-:-:S05]  /*0bb0*/  IADD3 R16, P0, PT, R16, 0x40, RZ ;  /* 0x0000004010107810 */ /* 0x000fca0007f1e0ff */
[----:B------:R-:W-:-:S06]  /*0bc0*/  IMAD.X R17, RZ, RZ, R17, P0 ;  /* 0x000000ffff117224 */ /* 0x000fcc00000e0611 */
[----:B------:R-:W-:Y:S05]  /*0bd0*/  @P6 BRA `(.L_x_121) ;  /* 0xfffffff400606947 */ /* 0x000fea000383ffff */
[----:B------:R-:W-:Y:S05]  /*0be0*/  BSYNC.RECONVERGENT B6 ;  /* 0x0000000000067941 */ /* 0x000fea0003800200 */
.L_x_104:
[----:B------:R-:W-:-:S13]  /*0bf0*/  ISETP.NE.AND P0, PT, R24, RZ, PT ;  /* 0x000000ff1800720c */ /* 0x000fda0003f05270 */
[----:B0-----:R-:W-:Y:S05]  /*0c00*/  @!P0 EXIT ;  /* 0x000000000000894d */ /* 0x001fea0003800000 */
[----:B------:R-:W0:Y:S01]  /*0c10*/  LDC R23, c[0x0][0x388] ;  /* 0x0000e200ff177b82 */ /* 0x000e220000000800 */
[----:B------:R-:W-:Y:S02]  /*0c20*/  ISETP.GE.U32.AND P0, PT, R24, 0x8, PT ;  /* 0x000000081800780c */ /* 0x000fe40003f06070 */
[----:B0-----:R-:W-:-:S11]  /*0c30*/  LOP3.LUT R23, R23, 0x7, RZ, 0xc0, !PT ;  /* 0x0000000717177812 */ /* 0x001fd600078ec0ff */
[----:B------:R-:W-:Y:S05]  /*0c40*/  @!P0 BRA `(.L_x_122) ;  /* 0x0000000400508947 */ /* 0x000fea0003800000 */
[----:B------:R-:W0:Y:S01]  /*0c50*/  LDC.64 R16, c[0x0][0x380] ;  /* 0x0000e000ff107b82 */ /* 0x000e220000000a00 */
[----:B------:R-:W-:Y:S01]  /*0c60*/  MOV R22, 0x0 ;  /* 0x0000000000167802 */ /* 0x000fe20000000f00 */
[----:B------:R-:W1:Y:S01]  /*0c70*/  LDCU.64 UR4, c[0x4][0x28] ;  /* 0x01000500ff0477ac */ /* 0x000e620008000a00 */
[----:B0-----:R-:W-:-:S05]  /*0c80*/  IMAD.WIDE.U32 R16, R19, 0x4, R16 ;  /* 0x0000000413107825 */ /* 0x001fca00078e0010 */
[----:B------:R-:W2:Y:S01]  /*0c90*/  LDG.E R0, desc[UR36][R16.64] ;  /* 0x0000002410007981 */ /* 0x000ea2000c1e1900 */
[----:B------:R0:W3:Y:S01]  /*0ca0*/  LDC.64 R8, c[0x4][R22] ;  /* 0x0100000016087b82 */ /* 0x0000e20000000a00 */
[----:B-1----:R-:W-:Y:S01]  /*0cb0*/  MOV R4, UR4 ;  /* 0x0000000400047c02 */ /* 0x002fe20008000f00 */
[----:B------:R-:W-:Y:S01]  /*0cc0*/  IMAD.U32 R5, RZ, RZ, UR5 ;  /* 0x00000005ff057e24 */ /* 0x000fe2000f8e00ff */
[----:B------:R-:W-:Y:S01]  /*0cd0*/  MOV R7, R2 ;  /* 0x0000000200077202 */ /* 0x000fe20000000f00 */
[----:B------:R-:W-:Y:S01]  /*0ce0*/  IMAD.MOV.U32 R6, RZ, RZ, R18 ;  /* 0x000000ffff067224 */ /* 0x000fe200078e0012 */
[----:B--23--:R0:W-:Y:S06]  /*0cf0*/  STL [R1], R0 ;  /* 0x0000000001007387 */ /* 0x00c1ec0000100800 */
[----:B------:R-:W-:-:S07]  /*0d00*/  LEPC R20, `(.L_x_123) ;  /* 0x000000001014794e */ /* 0x000fce0000000000 */
[----:B0-----:R-:W-:Y:S05]  /*0d10*/  CALL.ABS.NOINC R8 ;  /* 0x0000000008007343 */ /* 0x001fea0003c00000 */
.L_x_123:
        /* <DEDUP_REMOVED lines=10> */
.L_x_124:
        /* <DEDUP_REMOVED lines=10> */
.L_x_125:
        /* <DEDUP_REMOVED lines=10> */
.L_x_126:
        /* <DEDUP_REMOVED lines=10> */
.L_x_127:
        /* <DEDUP_REMOVED lines=10> */
.L_x_128:
        /* <DEDUP_REMOVED lines=10> */
.L_x_129:
        /* <DEDUP_REMOVED lines=10> */
.L_x_130:
[----:B------:R-:W-:-:S07]  /*1180*/  VIADD R19, R19, 0x8 ;  /* 0x0000000813137836 */ /* 0x000fce0000000000 */
.L_x_122:
[----:B------:R-:W-:-:S13]  /*1190*/  ISETP.NE.AND P0, PT, R23, RZ, PT ;  /* 0x000000ff1700720c */ /* 0x000fda0003f05270 */
[----:B------:R-:W-:Y:S05]  /*11a0*/  @!P0 EXIT ;  /* 0x000000000000894d */ /* 0x000fea0003800000 */
        /* <DEDUP_REMOVED lines=17> */
.L_x_132:
        /* <DEDUP_REMOVED lines=10> */
.L_x_133:
        /* <DEDUP_REMOVED lines=10> */
.L_x_134:
        /* <DEDUP_REMOVED lines=10> */
.L_x_135:
[----:B------:R-:W-:-:S07]  /*14a0*/  VIADD R19, R19, 0x4 ;  /* 0x0000000413137836 */ /* 0x000fce0000000000 */
.L_x_131:
[----:B------:R-:W-:-:S13]  /*14b0*/  ISETP.NE.AND P0, PT, R23, RZ, PT ;  /* 0x000000ff1700720c */ /* 0x000fda0003f05270 */
[----:B------:R-:W-:Y:S05]  /*14c0*/  @!P0 EXIT ;  /* 0x000000000000894d */ /* 0x000fea0003800000 */
[----:B------:R-:W0:Y:S01]  /*14d0*/  LDC.64 R16, c[0x0][0x380] ;  /* 0x0000e000ff107b82 */ /* 0x000e220000000a00 */
[----:B------:R-:W-:Y:S02]  /*14e0*/  IMAD.MOV R23, RZ, RZ, -R23 ;  /* 0x000000ffff177224 */ /* 0x000fe400078e0a17 */
[----:B0-----:R-:W-:-:S07]  /*14f0*/  IMAD.WIDE.U32 R16, R19, 0x4, R16 ;  /* 0x0000000413107825 */ /* 0x001fce00078e0010 */
.L_x_137:
[----:B------:R-:W-:Y:S01]  /*1500*/  MOV R10, R16 ;  /* 0x00000010000a7202 */ /* 0x000fe20000000f00 */
[----:B------:R-:W-:Y:S01]  /*1510*/  IMAD.MOV.U32 R11, RZ, RZ, R17 ;  /* 0x000000ffff0b7224 */ /* 0x000fe200078e0011 */
[----:B------:R-:W-:Y:S01]  /*1520*/  MOV R8, 0x0 ;  /* 0x0000000000087802 */ /* 0x000fe20000000f00 */
[----:B------:R-:W0:Y:S03]  /*1530*/  LDCU.64 UR4, c[0x4][0x28] ;  /* 0x01000500ff0477ac */ /* 0x000e260008000a00 */
[----:B------:R-:W2:Y:S01]  /*1540*/  LDG.E R0, desc[UR36][R10.64] ;  /* 0x000000240a007981 */ /* 0x000ea2000c1e1900 */
[----:B------:R-:W-:Y:S01]  /*1550*/  VIADD R23, R23, 0x1 ;  /* 0x0000000117177836 */ /* 0x000fe20000000000 */
[----:B------:R-:W1:Y:S01]  /*1560*/  LDC.64 R8, c[0x4][R8] ;  /* 0x0100000008087b82 */ /* 0x000e620000000a00 */
[----:B------:R-:W-:Y:S01]  /*1570*/  IMAD.MOV.U32 R6, RZ, RZ, R18 ;  /* 0x000000ffff067224 */ /* 0x000fe200078e0012 */
[----:B------:R-:W-:-:S02]  /*1580*/  MOV R7, R2 ;  /* 0x0000000200077202 */ /* 0x000fc40000000f00 */
[----:B------:R-:W-:-:S04]  /*1590*/  ISETP.NE.AND P0, PT, R23, RZ, PT ;  /* 0x000000ff1700720c */ /* 0x000fc80003f05270 */
[----:B------:R-:W-:Y:S02]  /*15a0*/  P2R R19, PR, RZ, 0x1 ;  /* 0x00000001ff137803 */ /* 0x000fe40000000000 */
[----:B0-----:R-:W-:Y:S01]  /*15b0*/  MOV R4, UR4 ;  /* 0x0000000400047c02 */ /* 0x001fe20008000f00 */
[----:B------:R-:W-:Y:S01]  /*15c0*/  IMAD.U32 R5, RZ, RZ, UR5 ;  /* 0x00000005ff057e24 */ /* 0x000fe2000f8e00ff */
[----:B-12---:R0:W-:Y:S06]  /*15d0*/  STL [R1], R0 ;  /* 0x0000000001007387 */ /* 0x0061ec0000100800 */
[----:B------:R-:W-:-:S07]  /*15e0*/  LEPC R20, `(.L_x_136) ;  /* 0x000000001014794e */ /* 0x000fce0000000000 */
[----:B0-----:R-:W-:Y:S05]  /*15f0*/  CALL.ABS.NOINC R8 ;  /* 0x0000000008007343 */ /* 0x001fea0003c00000 */
.L_x_136:
[----:B------:R-:W-:Y:S02]  /*1600*/  ISETP.NE.AND P6, PT, R19, RZ, PT ;  /* 0x000000ff1300720c */ /* 0x000fe40003fc5270 */
[----:B------:R-:W-:-:S05]  /*1610*/  IADD3 R16, P0, PT, R16, 0x4, RZ ;  /* 0x0000000410107810 */ /* 0x000fca0007f1e0ff */
[----:B------:R-:W-:-:S06]  /*1620*/  IMAD.X R17, RZ, RZ, R17, P0 ;  /* 0x000000ffff117224 */ /* 0x000fcc00000e0611 */
[----:B------:R-:W-:Y:S05]  /*1630*/  @P6 BRA `(.L_x_137) ;  /* 0xfffffffc00b06947 */ /* 0x000fea000383ffff */
[----:B------:R-:W-:Y:S05]  /*1640*/  EXIT ;  /* 0x000000000000794d */ /* 0x000fea0003800000 */
.L_x_138:
        /* <DEDUP_REMOVED lines=11> */
.L_x_172:


//--------------------- .text._Z12listPrintRawv   --------------------------
	.section	.text._Z12listPrintRawv,"ax",@progbits
	.align	128
        .global         _Z12listPrintRawv
        .type           _Z12listPrintRawv,@function
        .size           _Z12listPrintRawv,(.L_x_173 - _Z12listPrintRawv)
        .other          _Z12listPrintRawv,@"STO_CUDA_ENTRY STV_DEFAULT"
_Z12listPrintRawv:
.text._Z12listPrintRawv:
[----:B------:R-:W0:Y:S01]  /*0000*/  LDC R1, c[0x0][0x37c] ;  /* 0x0000df00ff017b82 */ /* 0x000e220000000800 */
[----:B------:R-:W-:Y:S01]  /*0010*/  MOV R0, 0x0 ;  /* 0x0000000000007802 */ /* 0x000fe20000000f00 */
[----:B------:R-:W1:Y:S01]  /*0020*/  LDCU UR4, c[0x0][0x2f8] ;  /* 0x00005f00ff0477ac */ /* 0x000e620008000800 */
[----:B0-----:R-:W-:Y:S01]  /*0030*/  VIADD R1, R1, 0xfffffff0 ;  /* 0xfffffff001017836 */ /* 0x001fe20000000000 */
[----:B------:R-:W-:-:S04]  /*0040*/  CS2R R6, SRZ ;  /* 0x0000000000067805 */ /* 0x000fc8000001ff00 */
[----:B------:R0:W2:Y:S01]  /*0050*/  LDC.64 R8, c[0x4][R0] ;  /* 0x0100000000087b82 */ /* 0x0000a20000000a00 */
[----:B------:R-:W3:Y:S01]  /*0060*/  LDCU.64 UR6, c[0x4][0x88] ;  /* 0x01001100ff0677ac */ /* 0x000ee20008000a00 */
[----:B------:R-:W4:Y:S01]  /*0070*/  LDCU UR5, c[0x0][0x2fc] ;  /* 0x00005f80ff0577ac */ /* 0x000f220008000800 */
[----:B------:R-:W0:Y:S01]  /*0080*/  LDCU.64 UR36, c[0x0][0x358] ;  /* 0x00006b00ff2477ac */ /* 0x000e220008000a00 */
[----:B-1----:R-:W-:Y:S01]  /*0090*/  IADD3 R2, P0, PT, R1, UR4, RZ ;  /* 0x0000000401027c10 */ /* 0x002fe2000ff1e0ff */
[----:B---3--:R-:W-:Y:S02]  /*00a0*/  IMAD.U32 R4, RZ, RZ, UR6 ;  /* 0x00000006ff047e24 */ /* 0x008fe4000f8e00ff */
[----:B------:R-:W-:Y:S02]  /*00b0*/  IMAD.U32 R5, RZ, RZ, UR7 ;  /* 0x00000007ff057e24 */ /* 0x000fe4000f8e00ff */
[----:B0---4-:R-:W-:-:S08]  /*00c0*/  IMAD.X R18, RZ, RZ, UR5, P0 ;  /* 0x00000005ff127e24 */ /* 0x011fd000080e06ff */
[----:B------:R-:W-:-:S07]  /*00d0*/  LEPC R20, `(.L_x_139) ;  /* 0x000000001014794e */ /* 0x000fce0000000000 */
[----:B--2---:R-:W-:Y:S05]  /*00e0*/  CALL.ABS.NOINC R8 ;  /* 0x0000000008007343 */ /* 0x004fea0003c00000 */
.L_x_139:
[----:B------:R-:W0:Y:S02]  /*00f0*/  LDC.64 R4, c[0x4][0x8] ;  /* 0x01000200ff047b82 */ /* 0x000e240000000a00 */
[----:B0-----:R-:W2:Y:S01]  /*0100*/  LDG.E.64 R16, desc[UR36][R4.64] ;  /* 0x0000002404107981 */ /* 0x001ea2000c1e1b00 */
[----:B------:R-:W-:Y:S01]  /*0110*/  IMAD.MOV.U32 R22, RZ, RZ, RZ ;  /* 0x000000ffff167224 */ /* 0x000fe200078e00ff */
[----:B--2---:R-:W-:-:S04]  /*0120*/  ISETP.NE.U32.AND P0, PT, R16, RZ, PT ;  /* 0x000000ff1000720c */ /* 0x004fc80003f05070 */
[----:B------:R-:W-:-:S13]  /*0130*/  ISETP.NE.AND.EX P0, PT, R17, RZ, PT, P0 ;  /* 0x000000ff1100720c */ /* 0x000fda0003f05300 */
[----:B------:R-:W-:Y:S05]  /*0140*/  @!P0 BRA `(.L_x_140) ;  /* 0x0000000000d48947 */ /* 0x000fea0003800000 */
[----:B------:R-:W-:Y:S01]  /*0150*/  BSSY.RECONVERGENT B8, `(.L_x_140) ;  /* 0x0000034000087945 */ /* 0x000fe20003800200 */
[----:B------:R-:W-:-:S07]  /*0160*/  IMAD.MOV.U32 R22, RZ, RZ, RZ ;  /* 0x000000ffff167224 */ /* 0x000fce00078e00ff */
.L_x_149:
[----:B------:R-:W2:Y:S01]  /*0170*/  LD.E.64 R4, desc[UR36][R16.64+0x8] ;  /* 0x0000082410047980 */ /* 0x000ea2000c101b00 */
[----:B------:R-:W-:Y:S01]  /*0180*/  BSSY.RECONVERGENT B7, `(.L_x_141) ;  /* 0x000002b000077945 */ /* 0x000fe20003800200 */
[----:B--2---:R-:W-:-:S04]  /*0190*/  LOP3.LUT R0, R4, 0x1, RZ, 0xc0, !PT ;  /* 0x0000000104007812 */ /* 0x004fc800078ec0ff */
[----:B------:R-:W-:-:S04]  /*01a0*/  ISETP.NE.U32.AND P0, PT, R0, 0x1, PT ;  /* 0x000000010000780c */ /* 0x000fc80003f05070 */
[----:B------:R-:W-:-:S13]  /*01b0*/  ISETP.NE.U32.AND.EX P0, PT, RZ, RZ, PT, P0 ;  /* 0x000000ffff00720c */ /* 0x000fda0003f05100 */
[----:B------:R-:W-:Y:S05]  /*01c0*/  @!P0 BRA `(.L_x_142) ;  /* 0x0000000000988947 */ /* 0x000fea0003800000 */
[----:B------:R-:W2:Y:S01]  /*01d0*/  LD.E R0, desc[UR36][R16.64] ;  /* 0x0000002410007980 */ /* 0x000ea2000c101900 */
[----:B------:R-:W-:Y:S01]  /*01e0*/  BSSY.RECONVERGENT B6, `(.L_x_143) ;  /* 0x0000022000067945 */ /* 0x000fe20003800200 */
[----:B--2---:R-:W-:-:S13]  /*01f0*/  ISETP.NE.AND P0, PT, R0, -0x1, PT ;  /* 0xffffffff0000780c */ /* 0x004fda0003f05270 */
[----:B------:R-:W-:Y:S05]  /*0200*/  @P0 BRA `(.L_x_144) ;  /* 0x0000000000540947 */ /* 0x000fea0003800000 */
[----:B------:R-:W-:-:S04]  /*0210*/  ISETP.NE.U32.AND P0, PT, R4, RZ, PT ;  /* 0x000000ff0400720c */ /* 0x000fc80003f05070 */
[----:B------:R-:W-:-:S13]  /*0220*/  ISETP.NE.AND.EX P0, PT, R5, RZ, PT, P0 ;  /* 0x000000ff0500720c */ /* 0x000fda0003f05300 */
[----:B------:R-:W-:Y:S05]  /*0230*/  @!P0 BRA `(.L_x_145) ;  /* 0x0000000000248947 */ /* 0x000fea0003800000 */
        /* <DEDUP_REMOVED lines=8> */
.L_x_146:
[----:B------:R-:W-:Y:S05]  /*02c0*/  BRA `(.L_x_147) ;  /* 0x00000000004c7947 */ /* 0x000fea0003800000 */
.L_x_145:
        /* <DEDUP_REMOVED lines=8> */
.L_x_148:
[----:B------:R-:W-:Y:S05]  /*0350*/  BRA `(.L_x_147) ;  /* 0x0000000000287947 */ /* 0x000fea0003800000 */
.L_x_144:
        /* <DEDUP_REMOVED lines=10> */
.L_x_147:
[----:B------:R-:W-:Y:S05]  /*0400*/  BSYNC.RECONVERGENT B6 ;  /* 0x0000000000067941 */ /* 0x000fea0003800200 */
.L_x_143:
[----:B------:R0:W5:Y:S01]  /*0410*/  LD.E.64 R4, desc[UR36][R16.64+0x8] ;  /* 0x0000082410047980 */ /* 0x000162000c101b00 */
[----:B------:R-:W-:-:S07]  /*0420*/  VIADD R22, R22, 0x1 ;  /* 0x0000000116167836 */ /* 0x000fce0000000000 */
.L_x_142:
[----:B------:R-:W-:Y:S05]  /*0430*/  BSYNC.RECONVERGENT B7 ;  /* 0x0000000000077941 */ /* 0x000fea0003800200 */
.L_x_141:
[----:B0----5:R-:W-:Y:S01]  /*0440*/  LOP3.LUT R16, R4, 0xfffffffe, RZ, 0xc0, !PT ;  /* 0xfffffffe04107812 */ /* 0x021fe200078ec0ff */
[----:B------:R-:W-:-:S03]  /*0450*/  IMAD.MOV.U32 R17, RZ, RZ, R5 ;  /* 0x000000ffff117224 */ /* 0x000fc600078e0005 */
[----:B------:R-:W-:-:S04]  /*0460*/  ISETP.NE.U32.AND P0, PT, R16, RZ, PT ;  /* 0x000000ff1000720c */ /* 0x000fc80003f05070 */
[----:B------:R-:W-:-:S13]  /*0470*/  ISETP.NE.AND.EX P0, PT, R5, RZ, PT, P0 ;  /* 0x000000ff0500720c */ /* 0x000fda0003f05300 */
[----:B------:R-:W-:Y:S05]  /*0480*/  @P0 BRA `(.L_x_149) ;  /* 0xfffffffc00380947 */ /* 0x000fea000383ffff */
[----:B------:R-:W-:Y:S05]  /*0490*/  BSYNC.RECONVERGENT B8 ;  /* 0x0000000000087941 */ /* 0x000fea0003800200 */
.L_x_140:
[----:B------:R-:W-:Y:S01]  /*04a0*/  MOV R0, 0x0 ;  /* 0x0000000000007802 */ /* 0x000fe20000000f00 */
[----:B------:R0:W-:Y:S01]  /*04b0*/  STL [R1+0x8], R22 ;  /* 0x0000081601007387 */ /* 0x0001e20000100800 */
[----:B------:R-:W1:Y:S01]  /*04c0*/  LDCU.64 UR4, c[0x4][0x80] ;  /* 0x01001000ff0477ac */ /* 0x000e620008000a00 */
[----:B------:R-:W-:Y:S01]  /*04d0*/  IADD3 R6, P0, PT, R2, 0x8, RZ ;  /* 0x0000000802067810 */ /* 0x000fe20007f1e0ff */
[----:B------:R0:W2:Y:S04]  /*04e0*/  LDC.64 R8, c[0x4][R0] ;  /* 0x0100000000087b82 */ /* 0x0000a80000000a00 */
[----:B------:R-:W-:Y:S02]  /*04f0*/  IMAD.X R7, RZ, RZ, R18, P0 ;  /* 0x000000ffff077224 */ /* 0x000fe400000e0612 */
[----:B-1----:R-:W-:-:S02]  /*0500*/  IMAD.U32 R4, RZ, RZ, UR4 ;  /* 0x00000004ff047e24 */ /* 0x002fc4000f8e00ff */
[----:B0-----:R-:W-:-:S07]  /*0510*/  IMAD.U32 R5, RZ, RZ, UR5 ;  /* 0x00000005ff057e24 */ /* 0x001fce000f8e00ff */
[----:B------:R-:W-:-:S07]  /*0520*/  LEPC R20, `(.L_x_150) ;  /* 0x000000001014794e */ /* 0x000fce0000000000 */
[----:B--2---:R-:W-:Y:S05]  /*0530*/  CALL.ABS.NOINC R8 ;  /* 0x0000000008007343 */ /* 0x004fea0003c00000 */
.L_x_150:
[----:B------:R-:W-:Y:S05]  /*0540*/  EXIT ;  /* 0x000000000000794d */ /* 0x000fea0003800000 */
.L_x_151:
        /* <DEDUP_REMOVED lines=11> */
.L_x_173:


//--------------------- .text._Z9listPrintv       --------------------------
	.section	.text._Z9listPrintv,"ax",@progbits
	.align	128
        .global         _Z9listPrintv
        .type           _Z9listPrintv,@function
        .size           _Z9listPrintv,(.L_x_174 - _Z9listPrintv)
        .other          _Z9listPrintv,@"STO_CUDA_ENTRY STV_DEFAULT"
_Z9listPrintv:
.text._Z9listPrintv:
        /* <DEDUP_REMOVED lines=15> */
.L_x_152:
        /* <DEDUP_REMOVED lines=8> */
.L_x_160:
[----:B------:R-:W2:Y:S01]  /*0170*/  LD.E R0, desc[UR36][R16.64] ;  /* 0x0000002410007980 */ /* 0x000ea2000c101900 */
[----:B------:R-:W-:Y:S01]  /*0180*/  BSSY.RECONVERGENT B6, `(.L_x_154) ;  /* 0x0000023000067945 */ /* 0x000fe20003800200 */
[----:B--2---:R-:W-:-:S13]  /*0190*/  ISETP.NE.AND P0, PT, R0, -0x1, PT ;  /* 0xffffffff0000780c */ /* 0x004fda0003f05270 */
[----:B------:R-:W-:Y:S05]  /*01a0*/  @P0 BRA `(.L_x_155) ;  /* 0x0000000000580947 */ /* 0x000fea0003800000 */
[----:B------:R-:W2:Y:S02]  /*01b0*/  LD.E.64 R4, desc[UR36][R16.64+0x8] ;  /* 0x0000082410047980 */ /* 0x000ea4000c101b00 */
[----:B--2---:R-:W-:-:S04]  /*01c0*/  ISETP.NE.U32.AND P0, PT, R4, RZ, PT ;  /* 0x000000ff0400720c */ /* 0x004fc80003f05070 */
        /* <DEDUP_REMOVED lines=10> */
.L_x_157:
[----:B------:R-:W-:Y:S05]  /*0270*/  BRA `(.L_x_158) ;  /* 0x00000000004c7947 */ /* 0x000fea0003800000 */
.L_x_156:
        /* <DEDUP_REMOVED lines=8> */
.L_x_159:
[----:B------:R-:W-:Y:S05]  /*0300*/  BRA `(.L_x_158) ;  /* 0x0000000000287947 */ /* 0x000fea0003800000 */
.L_x_155:
        /* <DEDUP_REMOVED lines=10> */
.L_x_158:
[----:B------:R-:W-:Y:S05]  /*03b0*/  BSYNC.RECONVERGENT B6 ;  /* 0x0000000000067941 */ /* 0x000fea0003800200 */
.L_x_154:
[----:B------:R-:W2:Y:S01]  /*03c0*/  LD.E.64 R16, desc[UR36][R16.64+0x8] ;  /* 0x0000082410107980 */ /* 0x000ea2000c101b00 */
[----:B------:R-:W-:Y:S01]  /*03d0*/  VIADD R22, R22, 0x1 ;  /* 0x0000000116167836 */ /* 0x000fe20000000000 */
[----:B--2---:R-:W-:-:S04]  /*03e0*/  LOP3.LUT R16, R16, 0xfffffffe, RZ, 0xc0, !PT ;  /* 0xfffffffe10107812 */ /* 0x004fc800078ec0ff */
[----:B------:R-:W-:-:S04]  /*03f0*/  ISETP.NE.U32.AND P0, PT, R16, RZ, PT ;  /* 0x000000ff1000720c */ /* 0x000fc80003f05070 */
[----:B------:R-:W-:-:S13]  /*0400*/  ISETP.NE.AND.EX P0, PT, R17, RZ, PT, P0 ;  /* 0x000000ff1100720c */ /* 0x000fda0003f05300 */
[----:B------:R-:W-:Y:S05]  /*0410*/  @P0 BRA `(.L_x_160) ;  /* 0xfffffffc00540947 */ /* 0x000fea000383ffff */
[----:B------:R-:W-:Y:S05]  /*0420*/  BSYNC.RECONVERGENT B7 ;  /* 0x0000000000077941 */ /* 0x000fea0003800200 */
.L_x_153:
        /* <DEDUP_REMOVED lines=10> */
.L_x_161:
[----:B------:R-:W-:Y:S05]  /*04d0*/  EXIT ;  /* 0x000000000000794d */ /* 0x000fea0003800000 */
.L_x_162:
        /* <DEDUP_REMOVED lines=10> */
.L_x_174:


//--------------------- .text._Z8addFronti        --------------------------
	.section	.text._Z8addFronti,"ax",@progbits
	.align	128
        .global         _Z8addFronti
        .type           _Z8addFronti,@function
        .size           _Z8addFronti,(.L_x_175 - _Z8addFronti)
        .other          _Z8addFronti,@"STO_CUDA_ENTRY STV_DEFAULT"
_Z8addFronti:
.text._Z8addFronti:
[----:B------:R-:W0:Y:S01]  /*0000*/  LDC R1, c[0x0][0x37c] ;  /* 0x0000df00ff017b82 */ /* 0x000e220000000800 */
[----:B------:R-:W-:Y:S01]  /*0010*/  MOV R0, 0x90 ;  /* 0x0000009000007802 */ /* 0x000fe20000000f00 */
[----:B------:R-:W-:Y:S01]  /*0020*/  IMAD.MOV.U32 R4, RZ, RZ, 0x10 ;  /* 0x00000010ff047424 */ /* 0x000fe200078e00ff */
[----:B------:R-:W1:Y:S01]  /*0030*/  LDCU.64 UR36, c[0x0][0x358] ;  /* 0x00006b00ff2477ac */ /* 0x000e620008000a00 */
[----:B------:R-:W-:-:S04]  /*0040*/  IMAD.MOV.U32 R5, RZ, RZ, RZ ;  /* 0x000000ffff057224 */ /* 0x000fc800078e00ff */
[----:B------:R2:W3:Y:S03]  /*0050*/  LDC.64 R2, c[0x4][R0] ;  /* 0x0100000000027b82 */ /* 0x0004e60000000a00 */
[----:B------:R-:W-:-:S07]  /*0060*/  LEPC R20, `(.L_x_163) ;  /* 0x000000001014794e */ /* 0x000fce0000000000 */
[----:B0123--:R-:W-:Y:S05]  /*0070*/  CALL.ABS.NOINC R2 ;  /* 0x0000000002007343 */ /* 0x00ffea0003c00000 */
.L_x_163:
[----:B------:R-:W0:Y:S01]  /*0080*/  LDC R9, c[0x0][0x380] ;  /* 0x0000e000ff097b82 */ /* 0x000e220000000800 */
[----:B------:R-:W-:Y:S07]  /*0090*/  ST.E.64 desc[UR36][R4.64+0x8], RZ ;  /* 0x000008ff04007985 */ /* 0x000fee000c101b24 */
[----:B------:R-:W1:Y:S01]  /*00a0*/  LDC.64 R2, c[0x4][0x8] ;  /* 0x01000200ff027b82 */ /* 0x000e620000000a00 */
[----:B0-----:R-:W-:Y:S04]  /*00b0*/  ST.E desc[UR36][R4.64], R9 ;  /* 0x0000000904007985 */ /* 0x001fe8000c101924 */
[----:B-1----:R-:W2:Y:S04]  /*00c0*/  LDG.E.64 R2, desc[UR36][R2.64] ;  /* 0x0000002402027981 */ /* 0x002ea8000c1e1b00 */
[----:B--2---:R-:W2:Y:S04]  /*00d0*/  LD.E.64 R6, desc[UR36][R2.64+0x8] ;  /* 0x0000082402067980 */ /* 0x004ea8000c101b00 */
[----:B--2---:R-:W-:Y:S04]  /*00e0*/  ST.E.64 desc[UR36][R4.64+0x8], R6 ;  /* 0x0000080604007985 */ /* 0x004fe8000c101b24 */
[----:B------:R-:W-:Y:S01]  /*00f0*/  ST.E.64 desc[UR36][R2.64+0x8], R4 ;  /* 0x0000080402007985 */ /* 0x000fe2000c101b24 */
[----:B------:R-:W-:Y:S05]  /*0100*/  EXIT ;  /* 0x000000000000794d */ /* 0x000fea0003800000 */
.L_x_164:
        /* <DEDUP_REMOVED lines=15> */
.L_x_175:


//--------------------- .text._Z8listInitv        --------------------------
	.section	.text._Z8listInitv,"ax",@progbits
	.align	128
        .global         _Z8listInitv
        .type           _Z8listInitv,@function
        .size           _Z8listInitv,(.L_x_176 - _Z8listInitv)
        .other          _Z8listInitv,@"STO_CUDA_ENTRY STV_DEFAULT"
_Z8listInitv:
.text._Z8listInitv:
        /* <DEDUP_REMOVED lines=8> */
.L_x_165:
[----:B------:R-:W0:Y:S01]  /*0080*/  LDC.64 R8, c[0x4][0x8] ;  /* 0x01000200ff087b82 */ /* 0x000e220000000a00 */
[----:B------:R-:W-:Y:S01]  /*0090*/  MOV R3, 0xffffffff ;  /* 0xffffffff00037802 */ /* 0x000fe20000000f00 */
[----:B------:R-:W-:Y:S01]  /*00a0*/  IMAD.MOV.U32 R6, RZ, RZ, R4 ;  /* 0x000000ffff067224 */ /* 0x000fe200078e0004 */
[----:B------:R-:W-:Y:S01]  /*00b0*/  MOV R7, R5 ;  /* 0x0000000500077202 */ /* 0x000fe20000000f00 */
[----:B------:R-:W-:Y:S02]  /*00c0*/  HFMA2 R5, -RZ, RZ, 0, 0 ;  /* 0x00000000ff057431 */ /* 0x000fe400000001ff */
[----:B------:R-:W-:Y:S02]  /*00d0*/  IMAD.MOV.U32 R4, RZ, RZ, 0x10 ;  /* 0x00000010ff047424 */ /* 0x000fe400078e00ff */
[----:B------:R1:W-:Y:S01]  /*00e0*/  ST.E desc[UR36][R6.64], R3 ;  /* 0x0000000306007985 */ /* 0x0003e2000c101924 */
[----:B------:R1:W2:Y:S03]  /*00f0*/  LDC.64 R10, c[0x4][R2] ;  /* 0x01000000020a7b82 */ /* 0x0002a60000000a00 */
[----:B------:R1:W-:Y:S04]  /*0100*/  ST.E.64 desc[UR36][R6.64+0x8], RZ ;  /* 0x000008ff06007985 */ /* 0x0003e8000c101b24 */
[----:B0-----:R1:W-:Y:S02]  /*0110*/  STG.E.64 desc[UR36][R8.64], R6 ;  /* 0x0000000608007986 */ /* 0x0013e4000c101b24 */
[----:B------:R-:W-:-:S07]  /*0120*/  LEPC R20, `(.L_x_166) ;  /* 0x000000001014794e */ /* 0x000fce0000000000 */
[----:B-12---:R-:W-:Y:S05]  /*0130*/  CALL.ABS.NOINC R10 ;  /* 0x000000000a007343 */ /* 0x006fea0003c00000 */
.L_x_166:
[----:B------:R-:W0:Y:S01]  /*0140*/  LDC.64 R2, c[0x4][0x8] ;  /* 0x01000200ff027b82 */ /* 0x000e220000000a00 */
[----:B------:R-:W-:Y:S01]  /*0150*/  IMAD.MOV.U32 R7, RZ, RZ, -0x1 ;  /* 0xffffffffff077424 */ /* 0x000fe200078e00ff */
[----:B------:R-:W-:Y:S04]  /*0160*/  ST.E.64 desc[UR36][R4.64+0x8], RZ ;  /* 0x000008ff04007985 */ /* 0x000fe8000c101b24 */
[----:B------:R-:W-:Y:S04]  /*0170*/  ST.E desc[UR36][R4.64], R7 ;  /* 0x0000000704007985 */ /* 0x000fe8000c101924 */
[----:B0-----:R-:W2:Y:S04]  /*0180*/  LDG.E.64 R2, desc[UR36][R2.64] ;  /* 0x0000002402027981 */ /* 0x001ea8000c1e1b00 */
[----:B--2---:R-:W-:Y:S01]  /*0190*/  ST.E.64 desc[UR36][R2.64+0x8], R4 ;  /* 0x0000080402007985 */ /* 0x004fe2000c101b24 */
[----:B------:R-:W-:Y:S05]  /*01a0*/  EXIT ;  /* 0x000000000000794d */ /* 0x000fea0003800000 */
.L_x_167:
        /* <DEDUP_REMOVED lines=13> */
.L_x_176:


//--------------------- .nv.global.init           --------------------------
	.section	.nv.global.init,"aw",@progbits
.nv.global.init:
	.type		$str$2,@object
	.size		$str$2,($str - $str$2)
$str$2:
        /*0000*/ 	.byte	0x25, 0x64, 0x20, 0x00
	.type		$str,@object
	.size		$str,($str$1 - $str)
$str:
        /*0004*/ 	.byte	0x68, 0x65, 0x61, 0x64, 0x20, 0x00
	.type		$str$1,@object
	.size		$str$1,($str$3 - $str$1)
$str$1:
        /*000a*/ 	.byte	0x74, 0x61, 0x69, 0x6c, 0x0a, 0x00
	.type		$str$3,@object
	.size		$str$3,($str$13 - $str$3)
$str$3:
        /*0010*/ 	.byte	0x76, 0x61, 0x6c, 0x3a, 0x20, 0x25, 0x64, 0x0a, 0x00
	.type		$str$13,@object
	.size		$str$13,($str$15 - $str$13)
$str$13:
        /*0019*/ 	.byte	0x6c, 0x69, 0x73, 0x74, 0x50, 0x72, 0x69, 0x6e, 0x74, 0x0a, 0x00
	.type		$str$15,@object
	.size		$str$15,($str$5 - $str$15)
$str$15:
        /*0024*/ 	.byte	0x6c, 0x69, 0x73, 0x74, 0x50, 0x72, 0x69, 0x6e, 0x74, 0x52, 0x61, 0x77, 0x0a, 0x00
	.type		$str$5,@object
	.size		$str$5,($str$9 - $str$5)
$str$5:
        /*0032*/ 	.byte	0x25, 0x64, 0x20, 0x6e, 0x6f, 0x74, 0x20, 0x66, 0x6f, 0x75, 0x6e, 0x64, 0x0a, 0x00
	.type		$str$9,@object
	.size		$str$9,($str$11 - $str$9)
$str$9:
        /*0040*/ 	.byte	0x70, 0x72, 0x65, 0x76, 0x5f, 0x6e, 0x65, 0x78, 0x74, 0x20, 0x4e, 0x55, 0x4c, 0x4c, 0x0a, 0x00
	.type		$str$11,@object
	.size		$str$11,($str$12 - $str$11)
$str$11:
        /*0050*/ 	.byte	0x70, 0x72, 0x65, 0x76, 0x2d, 0x3e, 0x6e, 0x65, 0x78, 0x74, 0x20, 0x4e, 0x55, 0x4c, 0x4c, 0x0a
        /*0060*/ 	.byte	0x00
	.type		$str$12,@object
	.size		$str$12,($str$4 - $str$12)
$str$12:
        /*0061*/ 	.byte	0x70, 0x72, 0x65, 0x76, 0x3a, 0x20, 0x25, 0x64, 0x2c, 0x20, 0x63, 0x75, 0x72, 0x3a, 0x20, 0x25
        /*0071*/ 	.byte	0x64, 0x0a, 0x00
	.type		$str$4,@object
	.size		$str$4,($str$10 - $str$4)
$str$4:
        /*0074*/ 	.byte	0x6c, 0x69, 0x73, 0x74, 0x53, 0x65, 0x61, 0x72, 0x63, 0x68, 0x20, 0x76, 0x61, 0x6c, 0x3a, 0x20
        /*0084*/ 	.byte	0x25, 0x64, 0x0a, 0x00
	.type		$str$10,@object
	.size		$str$10,($str$14 - $str$10)
$str$10:
        /*0088*/ 	.byte	0x70, 0x72, 0x65, 0x76, 0x5f, 0x6e, 0x65, 0x78, 0x74, 0x2d, 0x3e, 0x64, 0x61, 0x74, 0x61, 0x3a
        /*0098*/ 	.byte	0x20, 0x25, 0x64, 0x0a, 0x00
	.type		$str$14,@object
	.size		$str$14,($str$8 - $str$14)
$str$14:
        /*009d*/ 	.byte	0x4e, 0x75, 0x6d, 0x62, 0x65, 0x72, 0x20, 0x6f, 0x66, 0x20, 0x6e, 0x6f, 0x64, 0x65, 0x73, 0x20
        /*00ad*/ 	.byte	0x3d, 0x20, 0x25, 0x64, 0x0a, 0x00
	.type		$str$8,@object
	.size		$str$8,($str$6 - $str$8)
$str$8:
        /*00b3*/ 	.byte	0x63, 0x75, 0x72, 0x20, 0x72, 0x65, 0x61, 0x63, 0x68, 0x65, 0x73, 0x20, 0x74, 0x68, 0x65, 0x20
        /*00c3*/ 	.byte	0x74, 0x61, 0x69, 0x6c, 0x0a, 0x00
	.type		$str$6,@object
	.size		$str$6,($str$7 - $str$6)
$str$6:
        /*00c9*/ 	.byte	0x70, 0x72, 0x65, 0x76, 0x20, 0x64, 0x61, 0x74, 0x61, 0x3a, 0x20, 0x25, 0x64, 0x2c, 0x20, 0x70
        /*00d9*/ 	.byte	0x72, 0x65, 0x76, 0x2d, 0x3e, 0x6e, 0x65, 0x78, 0x74, 0x20, 0x64, 0x61, 0x74, 0x61, 0x3a, 0x20
        /*00e9*/ 	.byte	0x25, 0x64, 0x0a, 0x00
	.type		$str$7,@object
	.size		$str$7,(.L_8 - $str$7)
$str$7:
        /*00ed*/ 	.byte	0x76, 0x61, 0x6c, 0x20, 0x66, 0x6f, 0x75, 0x6e, 0x64, 0x2c, 0x20, 0x63, 0x75, 0x72, 0x2d, 0x3e
        /*00fd*/ 	.byte	0x64, 0x61, 0x74, 0x61, 0x3a, 0x20, 0x25, 0x64, 0x2c, 0x20, 0x63, 0x75, 0x72, 0x20, 0x72, 0x65
        /*010d*/ 	.byte	0x66, 0x3a, 0x20, 0x25, 0x6c, 0x6c, 0x75, 0x0a, 0x00
.L_8:


//--------------------- .nv.shared.reserved.0     --------------------------
	.section	.nv.shared.reserved.0,"aw",@nobits
	.weak		__nv_reservedSMEM_offset_0_alias
	.size		__nv_reservedSMEM_offset_0_alias, 0, 64
	.other		__nv_reservedSMEM_offset_0_alias,@"STO_CUDA_RESERVED_SHARED STV_DEFAULT"
__nv_reservedSMEM_offset_0_alias:
	.zero		0
	.zero		64


//--------------------- .nv.global                --------------------------
	.section	.nv.global,"aw",@nobits
	.align	8
.nv.global:
	.type		head,@object
	.size		head,(.L_0 - head)
head:
	.zero		8
.L_0:


//--------------------- .nv.constant0._Z10listRemovePii --------------------------
	.section	.nv.constant0._Z10listRemovePii,"a",@progbits
	.sectionflags	@""
	.align	4
.nv.constant0._Z10listRemovePii:
	.zero		908


//--------------------- .nv.constant0._Z10listInsertPiS_i --------------------------
	.section	.nv.constant0._Z10listInsertPiS_i,"a",@progbits
	.sectionflags	@""
	.align	4
.nv.constant0._Z10listInsertPiS_i:
	.zero		916


//--------------------- .nv.constant0._Z12listTraversev --------------------------
	.section	.nv.constant0._Z12listTraversev,"a",@progbits
	.sectionflags	@""
	.align	4
.nv.constant0._Z12listTraversev:
	.zero		896


//--------------------- .nv.constant0._Z13listSearchOnei --------------------------
	.section	.nv.constant0._Z13listSearchOnei,"a",@progbits
	.sectionflags	@""
	.align	4
.nv.constant0._Z13listSearchOnei:
	.zero		900


//--------------------- .nv.constant0._Z8printValPii --------------------------
	.section	.nv.constant0._Z8printValPii,"a",@progbits
	.sectionflags	@""
	.align	4
.nv.constant0._Z8printValPii:
	.zero		908


//--------------------- .nv.constant0._Z12listPrintRawv --------------------------
	.section	.nv.constant0._Z12listPrintRawv,"a",@progbits
	.sectionflags	@""
	.align	4
.nv.constant0._Z12listPrintRawv:
	.zero		896


//--------------------- .nv.constant0._Z9listPrintv --------------------------
	.section	.nv.constant0._Z9listPrintv,"a",@progbits
	.sectionflags	@""
	.align	4
.nv.constant0._Z9listPrintv:
	.zero		896


//--------------------- .nv.constant0._Z8addFronti --------------------------
	.section	.nv.constant0._Z8addFronti,"a",@progbits
	.sectionflags	@""
	.align	4
.nv.constant0._Z8addFronti:
	.zero		900


//--------------------- .nv.constant0._Z8listInitv --------------------------
	.section	.nv.constant0._Z8listInitv,"a",@progbits
	.sectionflags	@""
	.align	4
.nv.constant0._Z8listInitv:
	.zero		896


//--------------------- SYMBOLS --------------------------

	.type		.nv.reservedSmem.offset0,@object
	.size		.nv.reservedSmem.offset0,0x4
	.type		vprintf,@function
	.type		malloc,@function
